	.headerflags	@"EF_CUDA_TEXMODE_UNIFIED EF_CUDA_64BIT_ADDRESS EF_CUDA_ACCELERATORS EF_CUDA_SM90 EF_CUDA_VIRTUAL_SM(EF_CUDA_SM90)"
	.elftype	@"ET_EXEC"


//--------------------- .nv.info                  --------------------------
	.section	.nv.info,"",@"SHT_CUDA_INFO"
	.align	4


	//----- nvinfo : EIATTR_REGCOUNT
	.align		4
        /*0000*/ 	.byte	0x04, 0x2f
        /*0002*/ 	.short	(.L_3 - .L_2)
	.align		4
.L_2:
        /*0004*/ 	.word	index@(triton_red_fused_div_exp_min_neg_sub_3)
        /*0008*/ 	.word	0x0000001d


	//----- nvinfo : EIATTR_MIN_STACK_SIZE
	.align		4
.L_3:
        /*000c*/ 	.byte	0x04, 0x12
        /*000e*/ 	.short	(.L_5 - .L_4)
	.align		4
.L_4:
        /*0010*/ 	.word	index@(triton_red_fused_div_exp_min_neg_sub_3)
        /*0014*/ 	.word	0x00000000


	//----- nvinfo : EIATTR_FRAME_SIZE
	.align		4
.L_5:
        /*0018*/ 	.byte	0x04, 0x11
        /*001a*/ 	.short	(.L_7 - .L_6)
	.align		4
.L_6:
        /*001c*/ 	.word	index@(triton_red_fused_div_exp_min_neg_sub_3)
        /*0020*/ 	.word	0x00000000


	//----- nvinfo : EIATTR_MIN_STACK_SIZE
	.align		4
.L_7:
        /*0024*/ 	.byte	0x04, 0x12
        /*0026*/ 	.short	(.L_9 - .L_8)
	.align		4
.L_8:
        /*0028*/ 	.word	index@(triton_red_fused_div_exp_min_neg_sub_3)
        /*002c*/ 	.word	0x00000000
.L_9:


//--------------------- .nv.info.triton_red_fused_div_exp_min_neg_sub_3 --------------------------
	.section	.nv.info.triton_red_fused_div_exp_min_neg_sub_3,"",@"SHT_CUDA_INFO"
	.sectionflags	@""
	.align	4


	//----- nvinfo : EIATTR_CUDA_API_VERSION
	.align		4
        /*0000*/ 	.byte	0x04, 0x37
        /*0002*/ 	.short	(.L_11 - .L_10)
.L_10:
        /*0004*/ 	.word	0x0000007c


	//----- nvinfo : EIATTR_KPARAM_INFO
	.align		4
.L_11:
        /*0008*/ 	.byte	0x04, 0x17
        /*000a*/ 	.short	(.L_13 - .L_12)
.L_12:
        /*000c*/ 	.word	0x00000000
        /*0010*/ 	.short	0x0004
        /*0012*/ 	.short	0x001c
        /*0014*/ 	.byte	0x00, 0xf0, 0x11, 0x00


	//----- nvinfo : EIATTR_KPARAM_INFO
	.align		4
.L_13:
        /*0018*/ 	.byte	0x04, 0x17
        /*001a*/ 	.short	(.L_15 - .L_14)
.L_14:
        /*001c*/ 	.word	0x00000000
        /*0020*/ 	.short	0x0003
        /*0022*/ 	.short	0x0018
        /*0024*/ 	.byte	0x00, 0xf0, 0x11, 0x00


	//----- nvinfo : EIATTR_KPARAM_INFO
	.align		4
.L_15:
        /*0028*/ 	.byte	0x04, 0x17
        /*002a*/ 	.short	(.L_17 - .L_16)
.L_16:
        /*002c*/ 	.word	0x00000000
        /*0030*/ 	.short	0x0002
        /*0032*/ 	.short	0x0010
        /*0034*/ 	.byte	0x00, 0xf4, 0x21, 0x00


	//----- nvinfo : EIATTR_KPARAM_INFO
	.align		4
.L_17:
        /*0038*/ 	.byte	0x04, 0x17
        /*003a*/ 	.short	(.L_19 - .L_18)
.L_18:
        /*003c*/ 	.word	0x00000000
        /*0040*/ 	.short	0x0001
        /*0042*/ 	.short	0x0008
        /*0044*/ 	.byte	0x00, 0xf4, 0x21, 0x00


	//----- nvinfo : EIATTR_KPARAM_INFO
	.align		4
.L_19:
        /*0048*/ 	.byte	0x04, 0x17
        /*004a*/ 	.short	(.L_21 - .L_20)
.L_20:
        /*004c*/ 	.word	0x00000000
        /*0050*/ 	.short	0x0000
        /*0052*/ 	.short	0x0000
        /*0054*/ 	.byte	0x00, 0xf4, 0x21, 0x00


	//----- nvinfo : EIATTR_SPARSE_MMA_MASK
	.align		4
.L_21:
        /*0058*/ 	.byte	0x03, 0x50
        /*005a*/ 	.short	0x0000


	//----- nvinfo : EIATTR_MAXREG_COUNT
	.align		4
        /*005c*/ 	.byte	0x03, 0x1b
        /*005e*/ 	.short	0x0080


	//----- nvinfo : EIATTR_COOP_GROUP_MASK_REGIDS
	.align		4
        /*0060*/ 	.byte	0x04, 0x29
        /*0062*/ 	.short	(.L_23 - .L_22)


	//   ....[0]....
.L_22:
        /*0064*/ 	.word	0xffffffff


	//   ....[1]....
        /*0068*/ 	.word	0xffffffff


	//   ....[2]....
        /*006c*/ 	.word	0xffffffff


	//   ....[3]....
        /*0070*/ 	.word	0xffffffff


	//   ....[4]....
        /*0074*/ 	.word	0xffffffff


	//   ....[5]....
        /*0078*/ 	.word	0xffffffff


	//   ....[6]....
        /*007c*/ 	.word	0xffffffff


	//   ....[7]....
        /*0080*/ 	.word	0xffffffff


	//   ....[8]....
        /*0084*/ 	.word	0xffffffff


	//   ....[9]....
        /*0088*/ 	.word	0xffffffff


	//   ....[10]....
        /*008c*/ 	.word	0xffffffff


	//   ....[11]....
        /*0090*/ 	.word	0xffffffff


	//   ....[12]....
        /*0094*/ 	.word	0xffffffff


	//   ....[13]....
        /*0098*/ 	.word	0xffffffff


	//   ....[14]....
        /*009c*/ 	.word	0xffffffff


	//   ....[15]....
        /*00a0*/ 	.word	0xffffffff


	//   ....[16]....
        /*00a4*/ 	.word	0xffffffff


	//   ....[17]....
        /*00a8*/ 	.word	0xffffffff


	//   ....[18]....
        /*00ac*/ 	.word	0xffffffff


	//   ....[19]....
        /*00b0*/ 	.word	0xffffffff


	//   ....[20]....
        /*00b4*/ 	.word	0xffffffff


	//   ....[21]....
        /*00b8*/ 	.word	0xffffffff


	//   ....[22]....
        /*00bc*/ 	.word	0xffffffff


	//   ....[23]....
        /*00c0*/ 	.word	0xffffffff


	//   ....[24]....
        /*00c4*/ 	.word	0xffffffff


	//   ....[25]....
        /*00c8*/ 	.word	0xffffffff


	//   ....[26]....
        /*00cc*/ 	.word	0xffffffff


	//   ....[27]....
        /*00d0*/ 	.word	0xffffffff


	//   ....[28]....
        /*00d4*/ 	.word	0xffffffff


	//   ....[29]....
        /*00d8*/ 	.word	0xffffffff


	//   ....[30]....
        /*00dc*/ 	.word	0xffffffff


	//   ....[31]....
        /*00e0*/ 	.word	0xffffffff


	//   ....[32]....
        /*00e4*/ 	.word	0xffffffff


	//   ....[33]....
        /*00e8*/ 	.word	0xffffffff


	//   ....[34]....
        /*00ec*/ 	.word	0xffffffff


	//   ....[35]....
        /*00f0*/ 	.word	0xffffffff


	//----- nvinfo : EIATTR_COOP_GROUP_INSTR_OFFSETS
	.align		4
.L_23:
        /*00f4*/ 	.byte	0x04, 0x28
        /*00f6*/ 	.short	(.L_25 - .L_24)


	//   ....[0]....
.L_24:
        /*00f8*/ 	.word	0x000008f0


	//   ....[1]....
        /*00fc*/ 	.word	0x00000960


	//   ....[2]....
        /*0100*/ 	.word	0x000009a0


	//   ....[3]....
        /*0104*/ 	.word	0x00000a60


	//   ....[4]....
        /*0108*/ 	.word	0x00000c80


	//   ....[5]....
        /*010c*/ 	.word	0x00000de0


	//   ....[6]....
        /*0110*/ 	.word	0x00000e10


	//   ....[7]....
        /*0114*/ 	.word	0x00000e50


	//   ....[8]....
        /*0118*/ 	.word	0x00000f40


	//   ....[9]....
        /*011c*/ 	.word	0x00000f60


	//   ....[10]....
        /*0120*/ 	.word	0x00000f70


	//   ....[11]....
        /*0124*/ 	.word	0x00000fd0


	//   ....[12]....
        /*0128*/ 	.word	0x00001040


	//   ....[13]....
        /*012c*/ 	.word	0x00001060


	//   ....[14]....
        /*0130*/ 	.word	0x00001070


	//   ....[15]....
        /*0134*/ 	.word	0x000010b0


	//   ....[16]....
        /*0138*/ 	.word	0x00001170


	//   ....[17]....
        /*013c*/ 	.word	0x000011a0


	//   ....[18]....
        /*0140*/ 	.word	0x000011b0


	//   ....[19]....
        /*0144*/ 	.word	0x000011d0


	//   ....[20]....
        /*0148*/ 	.word	0x000012a0


	//   ....[21]....
        /*014c*/ 	.word	0x000012d0


	//   ....[22]....
        /*0150*/ 	.word	0x000012e0


	//   ....[23]....
        /*0154*/ 	.word	0x00001310


	//   ....[24]....
        /*0158*/ 	.word	0x000014c0


	//   ....[25]....
        /*015c*/ 	.word	0x000014e0


	//   ....[26]....
        /*0160*/ 	.word	0x000014f0


	//   ....[27]....
        /*0164*/ 	.word	0x000015a0


	//   ....[28]....
        /*0168*/ 	.word	0x000015c0


	//   ....[29]....
        /*016c*/ 	.word	0x000015d0


	//   ....[30]....
        /*0170*/ 	.word	0x00001680


	//   ....[31]....
        /*0174*/ 	.word	0x000016a0


	//   ....[32]....
        /*0178*/ 	.word	0x000016b0


	//   ....[33]....
        /*017c*/ 	.word	0x00001760


	//   ....[34]....
        /*0180*/ 	.word	0x00001780


	//   ....[35]....
        /*0184*/ 	.word	0x00001790


	//----- nvinfo : EIATTR_EXIT_INSTR_OFFSETS
	.align		4
.L_25:
        /*0188*/ 	.byte	0x04, 0x1c
        /*018a*/ 	.short	(.L_27 - .L_26)


	//   ....[0]....
.L_26:
        /*018c*/ 	.word	0x00001f60


	//   ....[1]....
        /*0190*/ 	.word	0x00001f80


	//----- nvinfo : EIATTR_REQNTID
	.align		4
.L_27:
        /*0194*/ 	.byte	0x04, 0x10
        /*0196*/ 	.short	(.L_29 - .L_28)
.L_28:
        /*0198*/ 	.word	0x00000200
        /*019c*/ 	.word	0x00000001
        /*01a0*/ 	.word	0x00000001


	//----- nvinfo : EIATTR_CBANK_PARAM_SIZE
	.align		4
.L_29:
        /*01a4*/ 	.byte	0x03, 0x19
        /*01a6*/ 	.short	0x0020


	//----- nvinfo : EIATTR_PARAM_CBANK
	.align		4
        /*01a8*/ 	.byte	0x04, 0x0a
        /*01aa*/ 	.short	(.L_31 - .L_30)
	.align		4
.L_30:
        /*01ac*/ 	.word	index@(.nv.constant0.triton_red_fused_div_exp_min_neg_sub_3)
        /*01b0*/ 	.short	0x0210
        /*01b2*/ 	.short	0x0020


	//----- nvinfo : EIATTR_SW_WAR
	.align		4
.L_31:
        /*01b4*/ 	.byte	0x04, 0x36
        /*01b6*/ 	.short	(.L_33 - .L_32)
.L_32:
        /*01b8*/ 	.word	0x00000008
.L_33:


//--------------------- .nv.callgraph             --------------------------
	.section	.nv.callgraph,"",@"SHT_CUDA_CALLGRAPH"
	.align	4
	.sectionentsize	8
	.align		4
        /*0000*/ 	.word	0x00000000
	.align		4
        /*0004*/ 	.word	0xffffffff
	.align		4
        /*0008*/ 	.word	0x00000000
	.align		4
        /*000c*/ 	.word	0xfffffffe
	.align		4
        /*0010*/ 	.word	0x00000000
	.align		4
        /*0014*/ 	.word	0xfffffffd
	.align		4
        /*0018*/ 	.word	0x00000000
	.align		4
        /*001c*/ 	.word	0xfffffffc


//--------------------- .nv.constant4             --------------------------
	.section	.nv.constant4,"a",@progbits
	.align	8
	.align		8
.nv.constant4:
        /*0000*/ 	.dword	_$_str
	.align		8
        /*0008*/ 	.dword	_$_str_$_2


//--------------------- .text.triton_red_fused_div_exp_min_neg_sub_3 --------------------------
	.section	.text.triton_red_fused_div_exp_min_neg_sub_3,"ax",@progbits
	.sectionflags	@"SHF_BARRIERS=1"
	.align	128
        .global         triton_red_fused_div_exp_min_neg_sub_3
        .type           triton_red_fused_div_exp_min_neg_sub_3,@function
        .size           triton_red_fused_div_exp_min_neg_sub_3,(.L_x_2 - triton_red_fused_div_exp_min_neg_sub_3)
        .other          triton_red_fused_div_exp_min_neg_sub_3,@"STO_CUDA_ENTRY STV_DEFAULT"
triton_red_fused_div_exp_min_neg_sub_3:
.text.triton_red_fused_div_exp_min_neg_sub_3:
[----:B------:R-:W0:Y:S02]  /*0000*/  LDC R1, c[0x0][0x28] ;  /* 0x00000a00ff017b82 */ /* 0x000e240000000800 */
[----:B------:R-:W1:Y:S01]  /*0010*/  S2R R20, SR_TID.X ;  /* 0x0000000000147919 */ /* 0x000e620000002100 */
[----:B------:R-:W2:Y:S01]  /*0020*/  S2UR UR6, SR_CTAID.X ;  /* 0x00000000000679c3 */ /* 0x000ea20000002500 */
[----:B------:R-:W-:Y:S02]  /*0030*/  CS2R R4, SRZ ;  /* 0x0000000000047805 */ /* 0x000fe4000001ff00 */
[----:B------:R-:W-:Y:S01]  /*0040*/  CS2R R6, SRZ ;  /* 0x0000000000067805 */ /* 0x000fe2000001ff00 */
[----:B------:R-:W-:-:S04]  /*0050*/  ULDC.64 UR8, c[0x0][0x208] ;  /* 0x0000820000087ab9 */ /* 0x000fc80000000a00 */
[----:B------:R-:W3:Y:S01]  /*0060*/  LDC.64 R2, c[0x0][0x210] ;  /* 0x00008400ff027b82 */ /* 0x000ee20000000a00 */
[----:B--2---:R-:W-:Y:S02]  /*0070*/  UISETP.GE.AND UP0, UPT, UR6, 0x4, UPT ;  /* 0x000000040600788c */ /* 0x004fe4000bf06270 */
[----:B------:R-:W-:-:S04]  /*0080*/  IMAD.U32 R0, RZ, RZ, UR6 ;  /* 0x00000006ff007e24 */ /* 0x000fc8000f8e00ff */
[----:B------:R-:W-:Y:S01]  /*0090*/  PLOP3.LUT P0, PT, PT, PT, UP0, 0x80, 0x0 ;  /* 0x000000000000781c */ /* 0x000fe20003f0f008 */
[----:B-1----:R-:W-:Y:S01]  /*00a0*/  IMAD.SHL.U32 R16, R20, 0x4, RZ ;  /* 0x0000000414107824 */ /* 0x002fe200078e00ff */
[----:B------:R-:W-:-:S04]  /*00b0*/  PLOP3.LUT P1, PT, PT, PT, UP0, 0x80, 0x0 ;  /* 0x000000000000781c */ /* 0x000fc80003f2f008 */
[----:B------:R-:W-:-:S05]  /*00c0*/  LOP3.LUT R17, R16, 0x7fc, RZ, 0xc0, !PT ;  /* 0x000007fc10117812 */ /* 0x000fca00078ec0ff */
[----:B------:R-:W-:-:S04]  /*00d0*/  IMAD R0, R0, 0x1000, R17 ;  /* 0x0000100000007824 */ /* 0x000fc800078e0211 */
[----:B---3--:R-:W-:Y:S01]  /*00e0*/  IMAD.WIDE R2, R0, 0x4, R2 ;  /* 0x0000000400027825 */ /* 0x008fe200078e0202 */
[----:B------:R-:W-:-:S04]  /*00f0*/  CS2R R8, SRZ ;  /* 0x0000000000087805 */ /* 0x000fc8000001ff00 */
[----:B------:R-:W2:Y:S01]  /*0100*/  @!P0 LDG.E.EL.128 R4, desc[UR8][R2.64] ;  /* 0x0000000802048981 */ /* 0x000ea2000c2e1d00 */
[----:B------:R-:W-:-:S06]  /*0110*/  CS2R R10, SRZ ;  /* 0x00000000000a7805 */ /* 0x000fcc000001ff00 */
[----:B------:R-:W3:Y:S01]  /*0120*/  @!P1 LDG.E.EL.128 R8, desc[UR8][R2.64+0x2000] ;  /* 0x0020000802089981 */ /* 0x000ee2000c2e1d00 */
[----:B------:R-:W-:Y:S01]  /*0130*/  PLOP3.LUT P0, PT, PT, PT, UP0, 0x80, 0x0 ;  /* 0x000000000000781c */ /* 0x000fe20003f0f008 */
[----:B------:R-:W-:Y:S01]  /*0140*/  USEL UR4, URZ, 0x7fffffff, !UP0 ;  /* 0x7fffffff3f047887 */ /* 0x000fe2000c000000 */
[----:B------:R-:W-:Y:S01]  /*0150*/  PLOP3.LUT P2, PT, PT, PT, UP0, 0x80, 0x0 ;  /* 0x000000000000781c */ /* 0x000fe20003f4f008 */
[----:B------:R-:W1:Y:S01]  /*0160*/  S2UR UR5, SR_CgaCtaId ;  /* 0x00000000000579c3 */ /* 0x000e620000008800 */
[----:B------:R-:W-:Y:S02]  /*0170*/  PLOP3.LUT P4, PT, PT, PT, UP0, 0x40, 0x0 ;  /* 0x000000000000781c */ /* 0x000fe40003f8e808 */
[----:B------:R-:W-:Y:S01]  /*0180*/  PLOP3.LUT P3, PT, PT, PT, UP0, 0x40, 0x0 ;  /* 0x000000000000781c */ /* 0x000fe20003f6e808 */
[----:B------:R-:W-:Y:S01]  /*0190*/  IMAD.U32 R18, RZ, RZ, UR4 ;  /* 0x00000004ff127e24 */ /* 0x000fe2000f8e00ff */
[----:B------:R-:W-:Y:S01]  /*01a0*/  PLOP3.LUT P1, PT, PT, PT, UP0, 0x40, 0x0 ;  /* 0x000000000000781c */ /* 0x000fe20003f2e808 */
[----:B------:R-:W-:Y:S01]  /*01b0*/  IMAD.U32 R19, RZ, RZ, UR4 ;  /* 0x00000004ff137e24 */ /* 0x000fe2000f8e00ff */
[----:B------:R-:W-:-:S02]  /*01c0*/  PLOP3.LUT P6, PT, PT, PT, UP0, 0x80, 0x0 ;  /* 0x000000000000781c */ /* 0x000fc40003fcf008 */
[----:B------:R-:W-:Y:S02]  /*01d0*/  LOP3.LUT R25, R17, 0x1, RZ, 0xfc, !PT ;  /* 0x0000000111197812 */ /* 0x000fe400078efcff */
[----:B--2---:R-:W-:Y:S02]  /*01e0*/  SEL R4, R4, RZ, !P0 ;  /* 0x000000ff04047207 */ /* 0x004fe40004000000 */
[----:B------:R-:W-:Y:S02]  /*01f0*/  PLOP3.LUT P0, PT, PT, PT, UP0, 0x80, 0x0 ;  /* 0x000000000000781c */ /* 0x000fe40003f0f008 */
[----:B------:R2:W4:Y:S02]  /*0200*/  MUFU.SQRT R23, R4 ;  /* 0x0000000400177308 */ /* 0x0005240000002000 */
[----:B------:R-:W-:Y:S02]  /*0210*/  SEL R5, R5, RZ, !P0 ;  /* 0x000000ff05057207 */ /* 0x000fe40004000000 */
[----:B------:R-:W-:-:S02]  /*0220*/  PLOP3.LUT P0, PT, PT, PT, UP0, 0x80, 0x0 ;  /* 0x000000000000781c */ /* 0x000fc40003f0f008 */
[----:B---3--:R-:W-:Y:S02]  /*0230*/  SEL R10, R10, RZ, !P6 ;  /* 0x000000ff0a0a7207 */ /* 0x008fe40007000000 */
[----:B------:R3:W5:Y:S01]  /*0240*/  MUFU.SQRT R21, R5 ;  /* 0x0000000500157308 */ /* 0x0007620000002000 */
[----:B------:R-:W-:Y:S02]  /*0250*/  SEL R22, R8, RZ, !P0 ;  /* 0x000000ff08167207 */ /* 0x000fe40004000000 */
[----:B--2---:R-:W-:Y:S02]  /*0260*/  SEL R4, R9, RZ, !P2 ;  /* 0x000000ff09047207 */ /* 0x004fe40005000000 */
[----:B------:R-:W-:Y:S02]  /*0270*/  PLOP3.LUT P0, PT, PT, PT, UP0, 0x40, 0x0 ;  /* 0x000000000000781c */ /* 0x000fe40003f0e808 */
[----:B------:R-:W-:Y:S01]  /*0280*/  PLOP3.LUT P2, PT, PT, PT, UP0, 0x80, 0x0 ;  /* 0x000000000000781c */ /* 0x000fe20003f4f008 */
[----:B------:R-:W2:Y:S01]  /*0290*/  MUFU.SQRT R22, R22 ;  /* 0x0000001600167308 */ /* 0x000ea20000002000 */
[----:B------:R-:W-:-:S02]  /*02a0*/  LOP3.LUT R9, R16, 0x7fc, RZ, 0xc0, !PT ;  /* 0x000007fc10097812 */ /* 0x000fc400078ec0ff */
[----:B----4-:R-:W-:Y:S02]  /*02b0*/  FSEL R23, R23, +INF , P0 ;  /* 0x7f80000017177808 */ /* 0x010fe40000000000 */
[----:B------:R-:W-:Y:S02]  /*02c0*/  SEL R24, R6, RZ, !P2 ;  /* 0x000000ff06187207 */ /* 0x000fe40005000000 */
[C---:B------:R-:W-:Y:S01]  /*02d0*/  SEL R8, R9.reuse, 0xffffffff, P4 ;  /* 0xffffffff09087807 */ /* 0x040fe20002000000 */
[----:B------:R-:W4:Y:S01]  /*02e0*/  MUFU.SQRT R4, R4 ;  /* 0x0000000400047308 */ /* 0x000f220000002000 */
[----:B---3--:R-:W-:Y:S02]  /*02f0*/  LOP3.LUT R5, R9, 0x800, RZ, 0xfc, !PT ;  /* 0x0000080009057812 */ /* 0x008fe400078efcff */
[----:B-----5:R-:W-:Y:S02]  /*0300*/  FSEL R9, R21, +INF , P3 ;  /* 0x7f80000015097808 */ /* 0x020fe40001800000 */
[----:B------:R-:W-:-:S02]  /*0310*/  FSETP.NAN.AND P2, PT, R23, R23, PT ;  /* 0x000000171700720b */ /* 0x000fc40003f48000 */
[----:B------:R-:W-:Y:S01]  /*0320*/  FSETP.NAN.AND P5, PT, R9, R9, PT ;  /* 0x000000090900720b */ /* 0x000fe20003fa8000 */
[----:B------:R-:W3:Y:S01]  /*0330*/  MUFU.SQRT R24, R24 ;  /* 0x0000001800187308 */ /* 0x000ee20000002000 */
[----:B--2---:R-:W-:Y:S02]  /*0340*/  FSETP.NAN.AND P4, PT, R22, R22, P2 ;  /* 0x000000161600720b */ /* 0x004fe40001788000 */
[----:B------:R-:W-:Y:S02]  /*0350*/  SEL R6, R25, 0xffffffff, P1 ;  /* 0xffffffff19067807 */ /* 0x000fe40000800000 */
[----:B------:R-:W-:Y:S02]  /*0360*/  ISETP.LT.U32.AND P0, PT, R8, R5, PT ;  /* 0x000000050800720c */ /* 0x000fe40003f01070 */
[----:B----4-:R-:W-:Y:S01]  /*0370*/  FSETP.NAN.AND P3, PT, R4, R4, P5 ;  /* 0x000000040400720b */ /* 0x010fe20002f68000 */
[----:B------:R2:W4:Y:S01]  /*0380*/  MUFU.SQRT R21, R10 ;  /* 0x0000000a00157308 */ /* 0x0005220000002000 */
[----:B------:R-:W-:-:S02]  /*0390*/  FSETP.EQ.OR P4, PT, R23, R22, P4 ;  /* 0x000000161700720b */ /* 0x000fc40002782400 */
[----:B------:R-:W-:Y:S02]  /*03a0*/  ISETP.LE.U32.AND P1, PT, R6, R5, PT ;  /* 0x000000050600720c */ /* 0x000fe40003f23070 */
[----:B------:R-:W-:Y:S02]  /*03b0*/  FSETP.EQ.OR P3, PT, R9, R4, P3 ;  /* 0x000000040900720b */ /* 0x000fe40001f62400 */
[----:B------:R-:W-:Y:S02]  /*03c0*/  ISETP.LT.U32.AND.EX P0, PT, R18, RZ, P4, P0 ;  /* 0x000000ff1200720c */ /* 0x000fe40002701100 */
[----:B------:R-:W-:Y:S02]  /*03d0*/  PLOP3.LUT P4, PT, PT, PT, UP0, 0x40, 0x0 ;  /* 0x000000000000781c */ /* 0x000fe40003f8e808 */
[----:B------:R-:W-:Y:S02]  /*03e0*/  ISETP.LE.U32.AND.EX P1, PT, R19, RZ, P3, P1 ;  /* 0x000000ff1300720c */ /* 0x000fe40001f23110 */
[----:B------:R-:W-:-:S02]  /*03f0*/  FSETP.GEU.AND P3, PT, R23, R22, PT ;  /* 0x000000161700720b */ /* 0x000fc40003f6e000 */
[----:B---3--:R-:W-:Y:S02]  /*0400*/  FSEL R18, R24, +INF , P4 ;  /* 0x7f80000018127808 */ /* 0x008fe40002000000 */
[-C--:B------:R-:W-:Y:S02]  /*0410*/  FSEL R24, R23, R22.reuse, !P3 ;  /* 0x0000001617187208 */ /* 0x080fe40005800000 */
[----:B------:R-:W-:Y:S02]  /*0420*/  FSETP.NUM.AND P3, PT, R22, R22, P2 ;  /* 0x000000161600720b */ /* 0x000fe40001767000 */
[----:B------:R-:W-:Y:S02]  /*0430*/  PLOP3.LUT P6, PT, PT, PT, UP0, 0x40, 0x0 ;  /* 0x000000000000781c */ /* 0x000fe40003fce808 */
[----:B------:R-:W-:Y:S02]  /*0440*/  LOP3.LUT R25, R17, 0x2, RZ, 0xfc, !PT ;  /* 0x0000000211197812 */ /* 0x000fe400078efcff */
[----:B------:R-:W-:-:S02]  /*0450*/  FSETP.NAN.AND P4, PT, R18, R18, PT ;  /* 0x000000121200720b */ /* 0x000fc40003f88000 */
[C---:B------:R-:W-:Y:S02]  /*0460*/  FSETP.LT.OR P3, PT, R23.reuse, R22, P3 ;  /* 0x000000161700720b */ /* 0x040fe40001f61400 */
[----:B------:R-:W-:Y:S02]  /*0470*/  FSEL R24, R23, R24, P2 ;  /* 0x0000001817187208 */ /* 0x000fe40001000000 */
[----:B------:R-:W-:Y:S02]  /*0480*/  LOP3.LUT R19, R17, 0x802, RZ, 0xfc, !PT ;  /* 0x0000080211137812 */ /* 0x000fe400078efcff */
[----:B--2---:R-:W-:Y:S01]  /*0490*/  SEL R10, R25, 0xffffffff, P6 ;  /* 0xffffffff190a7807 */ /* 0x004fe20003000000 */
[----:B------:R-:W-:Y:S01]  /*04a0*/  IMAD.U32 R25, RZ, RZ, UR4 ;  /* 0x00000004ff197e24 */ /* 0x000fe2000f8e00ff */
[----:B----4-:R-:W-:Y:S02]  /*04b0*/  FSETP.NAN.AND P2, PT, R21, R21, P4 ;  /* 0x000000151500720b */ /* 0x010fe40002748000 */
[----:B------:R-:W-:-:S02]  /*04c0*/  PLOP3.LUT P0, PT, P3, P0, PT, 0xa8, 0x0 ;  /* 0x000000000000781c */ /* 0x000fc40001f01570 */
[----:B------:R-:W-:Y:S02]  /*04d0*/  ISETP.LT.U32.AND P3, PT, R10, R19, PT ;  /* 0x000000130a00720c */ /* 0x000fe40003f61070 */
[----:B------:R-:W-:Y:S02]  /*04e0*/  FSETP.EQ.OR P2, PT, R18, R21, P2 ;  /* 0x000000151200720b */ /* 0x000fe40001742400 */
[----:B------:R-:W-:Y:S02]  /*04f0*/  PLOP3.LUT P6, PT, PT, PT, UP0, 0x80, 0x0 ;  /* 0x000000000000781c */ /* 0x000fe40003fcf008 */
[----:B------:R-:W-:Y:S02]  /*0500*/  ISETP.LT.U32.AND.EX P2, PT, R25, RZ, P2, P3 ;  /* 0x000000ff1900720c */ /* 0x000fe40001741130 */
[----:B------:R-:W-:Y:S02]  /*0510*/  FSETP.GEU.AND P3, PT, R9, R4, PT ;  /* 0x000000040900720b */ /* 0x000fe40003f6e000 */
[----:B------:R-:W-:-:S02]  /*0520*/  SEL R25, R7, RZ, !P6 ;  /* 0x000000ff07197207 */ /* 0x000fc40007000000 */
[-C--:B------:R-:W-:Y:S02]  /*0530*/  FSEL R26, R9, R4.reuse, !P3 ;  /* 0x00000004091a7208 */ /* 0x080fe40005800000 */
[----:B------:R-:W-:Y:S02]  /*0540*/  FSETP.NUM.AND P3, PT, R4, R4, P5 ;  /* 0x000000040400720b */ /* 0x000fe40002f67000 */
[----:B------:R-:W-:Y:S02]  /*0550*/  PLOP3.LUT P6, PT, PT, PT, UP0, 0x80, 0x0 ;  /* 0x000000000000781c */ /* 0x000fe40003fcf008 */
[----:B------:R-:W-:Y:S02]  /*0560*/  FSEL R7, R23, R22, P0 ;  /* 0x0000001617077208 */ /* 0x000fe40000000000 */
[----:B------:R-:W2:Y:S01]  /*0570*/  MUFU.SQRT R23, R25 ;  /* 0x0000001900177308 */ /* 0x000ea20000002000 */
[----:B------:R-:W-:Y:S02]  /*0580*/  FSETP.LT.OR P3, PT, R9, R4, P3 ;  /* 0x000000040900720b */ /* 0x000fe40001f61400 */
[----:B------:R-:W-:-:S02]  /*0590*/  SEL R22, R11, RZ, !P6 ;  /* 0x000000ff0b167207 */ /* 0x000fc40007000000 */
[----:B------:R-:W-:Y:S02]  /*05a0*/  FSEL R26, R9, R26, P5 ;  /* 0x0000001a091a7208 */ /* 0x000fe40002800000 */
[----:B------:R-:W-:Y:S02]  /*05b0*/  PLOP3.LUT P1, PT, P3, P1, PT, 0xa8, 0x0 ;  /* 0x000000000000781c */ /* 0x000fe40001f23570 */
[----:B------:R-:W-:Y:S01]  /*05c0*/  PLOP3.LUT P6, PT, PT, PT, UP0, 0x40, 0x0 ;  /* 0x000000000000781c */ /* 0x000fe20003fce808 */
[----:B------:R-:W3:Y:S01]  /*05d0*/  MUFU.SQRT R22, R22 ;  /* 0x0000001600167308 */ /* 0x000ee20000002000 */
[----:B------:R-:W-:Y:S02]  /*05e0*/  PLOP3.LUT P5, PT, PT, PT, UP0, 0x40, 0x0 ;  /* 0x000000000000781c */ /* 0x000fe40003fae808 */
[----:B------:R-:W-:Y:S02]  /*05f0*/  FSETP.NUM.AND P3, PT, R21, R21, P4 ;  /* 0x000000151500720b */ /* 0x000fe40002767000 */
[----:B------:R-:W-:-:S02]  /*0600*/  FSEL R26, R26, +INF , P6 ;  /* 0x7f8000001a1a7808 */ /* 0x000fc40003000000 */
[----:B------:R-:W-:Y:S02]  /*0610*/  FSEL R11, R24, +INF , P5 ;  /* 0x7f800000180b7808 */ /* 0x000fe40002800000 */
[CC--:B------:R-:W-:Y:S02]  /*0620*/  FSETP.LT.OR P6, PT, R18.reuse, R21.reuse, P3 ;  /* 0x000000151200720b */ /* 0x0c0fe40001fc1400 */
[----:B------:R-:W-:Y:S02]  /*0630*/  PLOP3.LUT P5, PT, PT, PT, UP0, 0x40, 0x0 ;  /* 0x000000000000781c */ /* 0x000fe40003fae808 */
[----:B------:R-:W-:Y:S02]  /*0640*/  FSETP.GEU.AND P3, PT, R11, R26, PT ;  /* 0x0000001a0b00720b */ /* 0x000fe40003f6e000 */
[----:B------:R-:W-:Y:S02]  /*0650*/  PLOP3.LUT P2, PT, P6, P2, PT, 0xa8, 0x0 ;  /* 0x000000000000781c */ /* 0x000fe40003745570 */
[----:B------:R-:W-:-:S02]  /*0660*/  FSETP.GEU.AND P6, PT, R18, R21, PT ;  /* 0x000000151200720b */ /* 0x000fc40003fce000 */
[----:B--2---:R-:W-:Y:S02]  /*0670*/  FSEL R23, R23, +INF , P5 ;  /* 0x7f80000017177808 */ /* 0x004fe40002800000 */
[----:B------:R-:W-:Y:S02]  /*0680*/  FSEL R25, R9, R4, P1 ;  /* 0x0000000409197208 */ /* 0x000fe40000800000 */
[CC--:B------:R-:W-:Y:S02]  /*0690*/  FSEL R4, R18.reuse, R21.reuse, P2 ;  /* 0x0000001512047208 */ /* 0x0c0fe40001000000 */
[----:B------:R-:W-:Y:S02]  /*06a0*/  PLOP3.LUT P5, PT, PT, PT, UP0, 0x40, 0x0 ;  /* 0x000000000000781c */ /* 0x000fe40003fae808 */
[----:B------:R-:W-:Y:S02]  /*06b0*/  LOP3.LUT R24, R17, 0x3, RZ, 0xfc, !PT ;  /* 0x0000000311187812 */ /* 0x000fe400078efcff */
[----:B------:R-:W-:Y:S01]  /*06c0*/  @!P4 FSEL R18, R18, R21, !P6 ;  /* 0x000000151212c208 */ /* 0x000fe20007000000 */
[----:B------:R-:W-:Y:S01]  /*06d0*/  IMAD.U32 R21, RZ, RZ, UR4 ;  /* 0x00000004ff157e24 */ /* 0x000fe2000f8e00ff */
[----:B------:R-:W-:-:S02]  /*06e0*/  FSETP.NAN.AND P4, PT, R23, R23, PT ;  /* 0x000000171700720b */ /* 0x000fc40003f88000 */
[----:B------:R-:W-:Y:S02]  /*06f0*/  SEL R24, R24, 0xffffffff, P5 ;  /* 0xffffffff18187807 */ /* 0x000fe40002800000 */
[----:B------:R-:W-:Y:S02]  /*0700*/  FSETP.NAN.AND P6, PT, R11, R11, PT ;  /* 0x0000000b0b00720b */ /* 0x000fe40003fc8000 */
[----:B------:R-:W-:Y:S02]  /*0710*/  LOP3.LUT R9, R17, 0x803, RZ, 0xfc, !PT ;  /* 0x0000080311097812 */ /* 0x000fe400078efcff */
[----:B---3--:R-:W-:Y:S02]  /*0720*/  FSETP.NAN.AND P5, PT, R22, R22, P4 ;  /* 0x000000161600720b */ /* 0x008fe400027a8000 */
[----:B------:R-:W-:Y:S02]  /*0730*/  @P3 FSEL R11, R11, R26, P6 ;  /* 0x0000001a0b0b3208 */ /* 0x000fe40003000000 */
[----:B------:R-:W-:-:S02]  /*0740*/  ISETP.LT.U32.AND P3, PT, R24, R9, PT ;  /* 0x000000091800720c */ /* 0x000fc40003f61070 */
[-C--:B------:R-:W-:Y:S02]  /*0750*/  FSETP.EQ.OR P6, PT, R23, R22.reuse, P5 ;  /* 0x000000161700720b */ /* 0x080fe40002fc2400 */
[----:B------:R-:W-:Y:S02]  /*0760*/  PLOP3.LUT P5, PT, PT, PT, UP0, 0x40, 0x0 ;  /* 0x000000000000781c */ /* 0x000fe40003fae808 */
[----:B------:R-:W-:Y:S02]  /*0770*/  ISETP.LT.U32.AND.EX P3, PT, R21, RZ, P6, P3 ;  /* 0x000000ff1500720c */ /* 0x000fe40003761130 */
[-C--:B------:R-:W-:Y:S02]  /*0780*/  FSETP.NUM.AND P6, PT, R22, R22.reuse, P4 ;  /* 0x000000161600720b */ /* 0x080fe400027c7000 */
[----:B------:R-:W-:Y:S02]  /*0790*/  FSEL R26, R18, +INF , P5 ;  /* 0x7f800000121a7808 */ /* 0x000fe40002800000 */
[----:B------:R-:W-:-:S02]  /*07a0*/  FSETP.LT.OR P6, PT, R23, R22, P6 ;  /* 0x000000161700720b */ /* 0x000fc400037c1400 */
[----:B------:R-:W-:Y:S02]  /*07b0*/  FSETP.GEU.AND P5, PT, R11, R26, PT ;  /* 0x0000001a0b00720b */ /* 0x000fe40003fae000 */
[----:B------:R-:W-:Y:S02]  /*07c0*/  PLOP3.LUT P3, PT, P6, P3, PT, 0xa8, 0x0 ;  /* 0x000000000000781c */ /* 0x000fe40003767570 */
[CC--:B------:R-:W-:Y:S02]  /*07d0*/  FSETP.GEU.AND P6, PT, R23.reuse, R22.reuse, PT ;  /* 0x000000161700720b */ /* 0x0c0fe40003fce000 */
[CC--:B------:R-:W-:Y:S02]  /*07e0*/  FSEL R18, R23.reuse, R22.reuse, P3 ;  /* 0x0000001617127208 */ /* 0x0c0fe40001800000 */
[----:B------:R-:W-:Y:S02]  /*07f0*/  @!P4 FSEL R23, R23, R22, !P6 ;  /* 0x000000161717c208 */ /* 0x000fe40007000000 */
[----:B------:R-:W-:-:S02]  /*0800*/  FSETP.NAN.AND P4, PT, R11, R11, PT ;  /* 0x0000000b0b00720b */ /* 0x000fc40003f88000 */
[----:B------:R-:W-:Y:S02]  /*0810*/  PLOP3.LUT P6, PT, PT, PT, UP0, 0x40, 0x0 ;  /* 0x000000000000781c */ /* 0x000fe40003fce808 */
[----:B------:R-:W-:Y:S02]  /*0820*/  @P5 FSEL R11, R11, R26, P4 ;  /* 0x0000001a0b0b5208 */ /* 0x000fe40002000000 */
[----:B------:R-:W-:Y:S02]  /*0830*/  FSEL R22, R23, +INF , P6 ;  /* 0x7f80000017167808 */ /* 0x000fe40003000000 */
[C---:B------:R-:W-:Y:S02]  /*0840*/  FSETP.NAN.AND P4, PT, R11.reuse, R11, PT ;  /* 0x0000000b0b00720b */ /* 0x040fe40003f88000 */
[----:B------:R-:W-:Y:S02]  /*0850*/  FSETP.GEU.AND P5, PT, R11, R22, PT ;  /* 0x000000160b00720b */ /* 0x000fe40003fae000 */
[----:B------:R-:W-:-:S02]  /*0860*/  PLOP3.LUT P6, PT, PT, PT, UP0, 0x40, 0x0 ;  /* 0x000000000000781c */ /* 0x000fc40003fce808 */
[----:B------:R-:W-:Y:S02]  /*0870*/  LOP3.LUT R17, R17, 0x801, RZ, 0xfc, !PT ;  /* 0x0000080111117812 */ /* 0x000fe400078efcff */
[----:B------:R-:W-:Y:S02]  /*0880*/  SEL R8, R8, R5, P0 ;  /* 0x0000000508087207 */ /* 0x000fe40000000000 */
[----:B------:R-:W-:Y:S02]  /*0890*/  SEL R6, R6, R17, P1 ;  /* 0x0000001106067207 */ /* 0x000fe40000800000 */
[----:B------:R-:W-:Y:S02]  /*08a0*/  SEL R17, RZ, UR4, !P0 ;  /* 0x00000004ff117c07 */ /* 0x000fe4000c000000 */
[----:B------:R-:W-:Y:S02]  /*08b0*/  PLOP3.LUT P0, PT, PT, PT, UP0, 0x40, 0x0 ;  /* 0x000000000000781c */ /* 0x000fe40003f0e808 */
[----:B------:R-:W-:-:S02]  /*08c0*/  @P5 FSEL R11, R11, R22, P4 ;  /* 0x000000160b0b5208 */ /* 0x000fc40002000000 */
[----:B------:R-:W-:Y:S02]  /*08d0*/  SEL R5, RZ, UR4, !P1 ;  /* 0x00000004ff057c07 */ /* 0x000fe4000c800000 */
[----:B------:R-:W-:Y:S01]  /*08e0*/  FSETP.NAN.AND P4, PT, R11, R11, PT ;  /* 0x0000000b0b00720b */ /* 0x000fe20003f88000 */
[----:B------:R-:W2:Y:S01]  /*08f0*/  SHFL.BFLY PT, R22, R11, 0x10, 0x1f ;  /* 0x0e001f000b167f89 */ /* 0x000ea200000e0000 */
[----:B------:R-:W-:Y:S02]  /*0900*/  SEL R5, R5, 0x7fffffff, P0 ;  /* 0x7fffffff05057807 */ /* 0x000fe40000000000 */
[----:B------:R-:W-:Y:S02]  /*0910*/  SEL R19, R10, R19, P2 ;  /* 0x000000130a137207 */ /* 0x000fe40001000000 */
[----:B------:R-:W-:Y:S02]  /*0920*/  SEL R9, R24, R9, P3 ;  /* 0x0000000918097207 */ /* 0x000fe40001800000 */
[----:B--2---:R-:W-:-:S05]  /*0930*/  FSETP.GEU.AND P5, PT, R11, R22, PT ;  /* 0x000000160b00720b */ /* 0x004fca0003fae000 */
[----:B------:R-:W-:-:S04]  /*0940*/  @!P4 FSEL R11, R11, R22, !P5 ;  /* 0x000000160b0bc208 */ /* 0x000fc80006800000 */
[C---:B------:R-:W-:Y:S01]  /*0950*/  FSETP.NAN.AND P4, PT, R11.reuse, R11, PT ;  /* 0x0000000b0b00720b */ /* 0x040fe20003f88000 */
[----:B------:R-:W2:Y:S02]  /*0960*/  SHFL.BFLY PT, R22, R11, 0x8, 0x1f ;  /* 0x0d001f000b167f89 */ /* 0x000ea400000e0000 */
[----:B--2---:R-:W-:-:S13]  /*0970*/  FSETP.GEU.AND P5, PT, R11, R22, PT ;  /* 0x000000160b00720b */ /* 0x004fda0003fae000 */
[----:B------:R-:W-:-:S04]  /*0980*/  @P5 FSEL R11, R11, R22, P4 ;  /* 0x000000160b0b5208 */ /* 0x000fc80002000000 */
[C---:B------:R-:W-:Y:S01]  /*0990*/  FSETP.NAN.AND P4, PT, R11.reuse, R11, PT ;  /* 0x0000000b0b00720b */ /* 0x040fe20003f88000 */
[----:B------:R-:W2:Y:S02]  /*09a0*/  SHFL.BFLY PT, R22, R11, 0x4, 0x1f ;  /* 0x0c801f000b167f89 */ /* 0x000ea400000e0000 */
[----:B--2---:R-:W-:-:S13]  /*09b0*/  FSETP.GEU.AND P5, PT, R11, R22, PT ;  /* 0x000000160b00720b */ /* 0x004fda0003fae000 */
[----:B------:R-:W-:Y:S02]  /*09c0*/  @P5 FSEL R11, R11, R22, P4 ;  /* 0x000000160b0b5208 */ /* 0x000fe40002000000 */
[----:B------:R-:W-:Y:S02]  /*09d0*/  PLOP3.LUT P5, PT, PT, PT, UP0, 0x40, 0x0 ;  /* 0x000000000000781c */ /* 0x000fe40003fae808 */
[----:B------:R-:W-:Y:S02]  /*09e0*/  FSEL R22, R7, +INF , P6 ;  /* 0x7f80000007167808 */ /* 0x000fe40003000000 */
[----:B------:R-:W-:Y:S02]  /*09f0*/  PLOP3.LUT P4, PT, PT, PT, UP0, 0x40, 0x0 ;  /* 0x000000000000781c */ /* 0x000fe40003f8e808 */
[----:B------:R-:W-:Y:S02]  /*0a00*/  PLOP3.LUT P6, PT, PT, PT, UP0, 0x40, 0x0 ;  /* 0x000000000000781c */ /* 0x000fe40003fce808 */
[----:B------:R-:W-:-:S02]  /*0a10*/  FSEL R25, R25, +INF , P5 ;  /* 0x7f80000019197808 */ /* 0x000fc40002800000 */
[----:B------:R-:W-:Y:S02]  /*0a20*/  FSETP.NAN.AND P1, PT, R22, R22, PT ;  /* 0x000000161600720b */ /* 0x000fe40003f28000 */
[----:B------:R-:W-:Y:S02]  /*0a30*/  PLOP3.LUT P5, PT, PT, PT, UP0, 0x40, 0x0 ;  /* 0x000000000000781c */ /* 0x000fe40003fae808 */
[----:B------:R-:W-:Y:S02]  /*0a40*/  SEL R21, R6, 0xffffffff, P4 ;  /* 0xffffffff06157807 */ /* 0x000fe40002000000 */
[----:B------:R-:W-:Y:S01]  /*0a50*/  SEL R8, R8, 0xffffffff, P6 ;  /* 0xffffffff08087807 */ /* 0x000fe20003000000 */
[----:B------:R-:W2:Y:S01]  /*0a60*/  SHFL.BFLY PT, R6, R11, 0x2, 0x1f ;  /* 0x0c401f000b067f89 */ /* 0x000ea200000e0000 */
[----:B------:R-:W-:Y:S02]  /*0a70*/  FSETP.NAN.AND P0, PT, R25, R25, P1 ;  /* 0x000000191900720b */ /* 0x000fe40000f08000 */
[----:B------:R-:W-:-:S02]  /*0a80*/  SEL R26, R17, 0x7fffffff, P5 ;  /* 0x7fffffff111a7807 */ /* 0x000fc40002800000 */
[C---:B------:R-:W-:Y:S02]  /*0a90*/  FSETP.NUM.AND P1, PT, R25.reuse, R25, P1 ;  /* 0x000000191900720b */ /* 0x040fe40000f27000 */
[----:B------:R-:W-:Y:S02]  /*0aa0*/  ISETP.LT.U32.AND P4, PT, R8, R21, PT ;  /* 0x000000150800720c */ /* 0x000fe40003f81070 */
[----:B------:R-:W-:Y:S02]  /*0ab0*/  FSETP.EQ.OR P0, PT, R25, R22, P0 ;  /* 0x000000161900720b */ /* 0x000fe40000702400 */
[----:B------:R-:W-:Y:S02]  /*0ac0*/  FSETP.LT.OR P1, PT, R22, R25, P1 ;  /* 0x000000191600720b */ /* 0x000fe40000f21400 */
[----:B------:R-:W-:Y:S02]  /*0ad0*/  ISETP.LT.AND.EX P0, PT, R26, R5, P0, P4 ;  /* 0x000000051a00720c */ /* 0x000fe40000701340 */
[----:B------:R-:W-:-:S02]  /*0ae0*/  PLOP3.LUT P5, PT, PT, PT, UP0, 0x40, 0x0 ;  /* 0x000000000000781c */ /* 0x000fc40003fae808 */
[----:B------:R-:W-:Y:S02]  /*0af0*/  PLOP3.LUT P0, PT, P1, P0, PT, 0xa8, 0x0 ;  /* 0x000000000000781c */ /* 0x000fe40000f01570 */
[----:B------:R-:W-:Y:S02]  /*0b00*/  PLOP3.LUT P1, PT, PT, PT, UP0, 0x40, 0x0 ;  /* 0x000000000000781c */ /* 0x000fe40003f2e808 */
[----:B------:R-:W-:Y:S02]  /*0b10*/  FSEL R7, R22, R25, P0 ;  /* 0x0000001916077208 */ /* 0x000fe40000000000 */
[----:B------:R-:W-:Y:S02]  /*0b20*/  SEL R10, R8, R21, P0 ;  /* 0x00000015080a7207 */ /* 0x000fe40000000000 */
[----:B------:R-:W-:Y:S02]  /*0b30*/  FSEL R8, R4, +INF , P1 ;  /* 0x7f80000004087808 */ /* 0x000fe40000800000 */
[----:B------:R-:W-:-:S02]  /*0b40*/  FSETP.NAN.AND P1, PT, R7, R7, PT ;  /* 0x000000070700720b */ /* 0x000fc40003f28000 */
[----:B------:R-:W-:Y:S02]  /*0b50*/  PLOP3.LUT P4, PT, PT, PT, UP0, 0x40, 0x0 ;  /* 0x000000000000781c */ /* 0x000fe40003f8e808 */
[----:B------:R-:W-:Y:S02]  /*0b60*/  SEL R4, RZ, UR4, !P2 ;  /* 0x00000004ff047c07 */ /* 0x000fe4000d000000 */
[----:B------:R-:W-:Y:S02]  /*0b70*/  SEL R19, R19, 0xffffffff, P5 ;  /* 0xffffffff13137807 */ /* 0x000fe40002800000 */
[----:B------:R-:W-:Y:S02]  /*0b80*/  FSETP.NAN.AND P2, PT, R8, R8, P1 ;  /* 0x000000080800720b */ /* 0x000fe40000f48000 */
[----:B------:R-:W-:Y:S02]  /*0b90*/  SEL R5, R26, R5, P0 ;  /* 0x000000051a057207 */ /* 0x000fe40000000000 */
[----:B------:R-:W-:-:S02]  /*0ba0*/  SEL R22, R4, 0x7fffffff, P4 ;  /* 0x7fffffff04167807 */ /* 0x000fc40002000000 */
[----:B------:R-:W-:Y:S02]  /*0bb0*/  ISETP.LT.U32.AND P0, PT, R10, R19, PT ;  /* 0x000000130a00720c */ /* 0x000fe40003f01070 */
[-C--:B------:R-:W-:Y:S02]  /*0bc0*/  FSETP.NUM.AND P1, PT, R8, R8.reuse, P1 ;  /* 0x000000080800720b */ /* 0x080fe40000f27000 */
[----:B------:R-:W-:Y:S02]  /*0bd0*/  FSETP.EQ.OR P2, PT, R7, R8, P2 ;  /* 0x000000080700720b */ /* 0x000fe40001742400 */
[----:B--2---:R-:W-:Y:S02]  /*0be0*/  FSETP.GEU.AND P4, PT, R11, R6, PT ;  /* 0x000000060b00720b */ /* 0x004fe40003f8e000 */
[----:B------:R-:W-:Y:S02]  /*0bf0*/  FSETP.LT.OR P1, PT, R7, R8, P1 ;  /* 0x000000080700720b */ /* 0x000fe40000f21400 */
[----:B------:R-:W-:-:S02]  /*0c00*/  ISETP.LT.AND.EX P0, PT, R5, R22, P2, P0 ;  /* 0x000000160500720c */ /* 0x000fc40001701300 */
[----:B------:R-:W-:Y:S02]  /*0c10*/  PLOP3.LUT P2, PT, PT, PT, UP0, 0x40, 0x0 ;  /* 0x000000000000781c */ /* 0x000fe40003f4e808 */
[----:B------:R-:W-:Y:S02]  /*0c20*/  PLOP3.LUT P0, PT, P1, P0, PT, 0xa8, 0x0 ;  /* 0x000000000000781c */ /* 0x000fe40000f01570 */
[----:B------:R-:W-:Y:S02]  /*0c30*/  FSETP.NAN.AND P1, PT, R11, R11, PT ;  /* 0x0000000b0b00720b */ /* 0x000fe40003f28000 */
[----:B------:R-:W-:Y:S02]  /*0c40*/  FSEL R7, R7, R8, P0 ;  /* 0x0000000807077208 */ /* 0x000fe40000000000 */
[----:B------:R-:W-:Y:S02]  /*0c50*/  @P4 FSEL R11, R11, R6, P1 ;  /* 0x000000060b0b4208 */ /* 0x000fe40000800000 */
[----:B------:R-:W-:-:S02]  /*0c60*/  PLOP3.LUT P1, PT, PT, PT, UP0, 0x40, 0x0 ;  /* 0x000000000000781c */ /* 0x000fc40003f2e808 */
[----:B------:R-:W-:Y:S01]  /*0c70*/  SEL R17, R9, 0xffffffff, P2 ;  /* 0xffffffff09117807 */ /* 0x000fe20001000000 */
[----:B------:R-:W2:Y:S01]  /*0c80*/  SHFL.BFLY PT, R4, R11, 0x1, 0x1f ;  /* 0x0c201f000b047f89 */ /* 0x000ea200000e0000 */
[----:B------:R-:W-:Y:S02]  /*0c90*/  FSEL R18, R18, +INF , P1 ;  /* 0x7f80000012127808 */ /* 0x000fe40000800000 */
[----:B------:R-:W-:Y:S02]  /*0ca0*/  FSETP.NAN.AND P1, PT, R7, R7, PT ;  /* 0x000000070700720b */ /* 0x000fe40003f28000 */
[----:B------:R-:W-:Y:S02]  /*0cb0*/  SEL R10, R10, R19, P0 ;  /* 0x000000130a0a7207 */ /* 0x000fe40000000000 */
[----:B------:R-:W-:Y:S02]  /*0cc0*/  SEL R9, R5, R22, P0 ;  /* 0x0000001605097207 */ /* 0x000fe40000000000 */
[----:B------:R-:W-:-:S02]  /*0cd0*/  PLOP3.LUT P4, PT, PT, PT, UP0, 0x40, 0x0 ;  /* 0x000000000000781c */ /* 0x000fc40003f8e808 */
[----:B------:R-:W-:Y:S01]  /*0ce0*/  SEL R6, RZ, UR4, !P3 ;  /* 0x00000004ff067c07 */ /* 0x000fe2000d800000 */
[----:B------:R-:W-:Y:S01]  /*0cf0*/  UMOV UR4, 0x400 ;  /* 0x0000040000047882 */ /* 0x000fe20000000000 */
[-C--:B------:R-:W-:Y:S01]  /*0d00*/  FSETP.NAN.AND P0, PT, R18, R18.reuse, P1 ;  /* 0x000000121200720b */ /* 0x080fe20000f08000 */
[----:B-1----:R-:W-:Y:S01]  /*0d10*/  UPRMT UR4, UR5, 0x654, UR4 ;  /* 0x0000065405047896 */ /* 0x002fe20008000004 */
[----:B------:R-:W-:Y:S02]  /*0d20*/  SEL R6, R6, 0x7fffffff, P4 ;  /* 0x7fffffff06067807 */ /* 0x000fe40002000000 */
[----:B------:R-:W-:Y:S02]  /*0d30*/  ISETP.LT.U32.AND P2, PT, R10, R17, PT ;  /* 0x000000110a00720c */ /* 0x000fe40003f41070 */
[-C--:B------:R-:W-:Y:S02]  /*0d40*/  FSETP.NUM.AND P1, PT, R18, R18.reuse, P1 ;  /* 0x000000121200720b */ /* 0x080fe40000f27000 */
[----:B------:R-:W-:-:S02]  /*0d50*/  FSETP.EQ.OR P0, PT, R7, R18, P0 ;  /* 0x000000120700720b */ /* 0x000fc40000702400 */
[----:B------:R-:W-:Y:S02]  /*0d60*/  FSETP.LT.OR P1, PT, R7, R18, P1 ;  /* 0x000000120700720b */ /* 0x000fe40000f21400 */
[----:B------:R-:W-:Y:S02]  /*0d70*/  ISETP.LT.AND.EX P0, PT, R9, R6, P0, P2 ;  /* 0x000000060900720c */ /* 0x000fe40000701320 */
[----:B------:R-:W-:Y:S02]  /*0d80*/  LOP3.LUT P5, RZ, R20, 0x1f, RZ, 0xc0, !PT ;  /* 0x0000001f14ff7812 */ /* 0x000fe400078ac0ff */
[----:B------:R-:W-:Y:S02]  /*0d90*/  PLOP3.LUT P0, PT, P1, P0, PT, 0xa8, 0x0 ;  /* 0x000000000000781c */ /* 0x000fe40000f01570 */
[----:B--2---:R-:W-:Y:S02]  /*0da0*/  FSETP.GEU.AND P1, PT, R11, R4, PT ;  /* 0x000000040b00720b */ /* 0x004fe40003f2e000 */
[----:B------:R-:W-:-:S02]  /*0db0*/  FSEL R7, R7, R18, P0 ;  /* 0x0000001207077208 */ /* 0x000fc40000000000 */
[----:B------:R-:W-:Y:S02]  /*0dc0*/  SEL R10, R10, R17, P0 ;  /* 0x000000110a0a7207 */ /* 0x000fe40000000000 */
[----:B------:R-:W-:Y:S01]  /*0dd0*/  SEL R9, R9, R6, P0 ;  /* 0x0000000609097207 */ /* 0x000fe20000000000 */
[----:B------:R-:W1:Y:S01]  /*0de0*/  SHFL.BFLY PT, R8, R7, 0x10, 0x1f ;  /* 0x0e001f0007087f89 */ /* 0x000e6200000e0000 */
[----:B------:R-:W-:Y:S02]  /*0df0*/  SHF.R.U32.HI R6, RZ, 0x3, R20 ;  /* 0x00000003ff067819 */ /* 0x000fe40000011614 */
[C---:B------:R-:W-:Y:S01]  /*0e00*/  FSETP.NAN.AND P0, PT, R11.reuse, R11, PT ;  /* 0x0000000b0b00720b */ /* 0x040fe20003f08000 */
[----:B------:R-:W2:Y:S01]  /*0e10*/  SHFL.BFLY PT, R5, R10, 0x10, 0x1f ;  /* 0x0e001f000a057f89 */ /* 0x000ea200000e0000 */
[----:B------:R-:W-:Y:S02]  /*0e20*/  LOP3.LUT R6, R6, 0x3c, RZ, 0xc0, !PT ;  /* 0x0000003c06067812 */ /* 0x000fe400078ec0ff */
[----:B------:R-:W-:-:S02]  /*0e30*/  @P1 SEL R11, R11, R4, P0 ;  /* 0x000000040b0b1207 */ /* 0x000fc40000000000 */
[----:B------:R-:W-:Y:S01]  /*0e40*/  ISETP.GE.AND P4, PT, R20, 0x10, PT ;  /* 0x000000101400780c */ /* 0x000fe20003f86270 */
[----:B------:R-:W3:Y:S01]  /*0e50*/  SHFL.BFLY PT, R4, R9, 0x10, 0x1f ;  /* 0x0e001f0009047f89 */ /* 0x000ee200000e0000 */
[----:B------:R-:W-:-:S03]  /*0e60*/  FSETP.NAN.AND P0, PT, R7, R7, PT ;  /* 0x000000070700720b */ /* 0x000fc60003f08000 */
[----:B------:R-:W-:Y:S01]  /*0e70*/  @!P5 STS [R6+UR4], R11 ;  /* 0x0000000b0600d988 */ /* 0x000fe20008000804 */
[----:B------:R-:W-:Y:S01]  /*0e80*/  BAR.SYNC.DEFER_BLOCKING 0x0 ;  /* 0x0000000000007b1d */ /* 0x000fe20000010000 */
[CC--:B-1----:R-:W-:Y:S02]  /*0e90*/  FSETP.NAN.AND P1, PT, R8.reuse, R8.reuse, P0 ;  /* 0x000000080800720b */ /* 0x0c2fe40000728000 */
[-C--:B------:R-:W-:Y:S02]  /*0ea0*/  FSETP.NUM.AND P0, PT, R8, R8.reuse, P0 ;  /* 0x000000080800720b */ /* 0x080fe40000707000 */
[----:B--2---:R-:W-:Y:S02]  /*0eb0*/  ISETP.LT.U32.AND P2, PT, R10, R5, PT ;  /* 0x000000050a00720c */ /* 0x004fe40003f41070 */
[CC--:B------:R-:W-:Y:S02]  /*0ec0*/  FSETP.EQ.OR P1, PT, R7.reuse, R8.reuse, P1 ;  /* 0x000000080700720b */ /* 0x0c0fe40000f22400 */
[----:B------:R-:W-:-:S02]  /*0ed0*/  FSETP.LT.OR P0, PT, R7, R8, P0 ;  /* 0x000000080700720b */ /* 0x000fc40000701400 */
[----:B---3--:R-:W-:-:S04]  /*0ee0*/  ISETP.LT.AND.EX P1, PT, R9, R4, P1, P2 ;  /* 0x000000040900720c */ /* 0x008fc80000f21320 */
[----:B------:R-:W-:Y:S01]  /*0ef0*/  PLOP3.LUT P0, PT, P0, P1, PT, 0xa8, 0x0 ;  /* 0x000000000000781c */ /* 0x000fe20000703570 */
[----:B------:R-:W-:Y:S03]  /*0f00*/  @!P4 LDS R15, [R16+UR4] ;  /* 0x00000004100fc984 */ /* 0x000fe60008000800 */
[----:B------:R-:W-:Y:S02]  /*0f10*/  FSEL R7, R7, R8, P0 ;  /* 0x0000000807077208 */ /* 0x000fe40000000000 */
[----:B------:R-:W-:Y:S02]  /*0f20*/  SEL R10, R10, R5, P0 ;  /* 0x000000050a0a7207 */ /* 0x000fe40000000000 */
[----:B------:R-:W-:Y:S01]  /*0f30*/  SEL R18, R9, R4, P0 ;  /* 0x0000000409127207 */ /* 0x000fe20000000000 */
[----:B------:R-:W1:Y:S01]  /*0f40*/  SHFL.BFLY PT, R8, R7, 0x8, 0x1f ;  /* 0x0d001f0007087f89 */ /* 0x000e6200000e0000 */
[----:B------:R-:W-:-:S03]  /*0f50*/  FSETP.NAN.AND P0, PT, R7, R7, PT ;  /* 0x000000070700720b */ /* 0x000fc60003f08000 */
[----:B------:R-:W2:Y:S04]  /*0f60*/  SHFL.BFLY PT, R5, R10, 0x8, 0x1f ;  /* 0x0d001f000a057f89 */ /* 0x000ea800000e0000 */
[----:B------:R-:W3:Y:S01]  /*0f70*/  SHFL.BFLY PT, R9, R18, 0x8, 0x1f ;  /* 0x0d001f0012097f89 */ /* 0x000ee200000e0000 */
[CC--:B-1----:R-:W-:Y:S02]  /*0f80*/  FSETP.NAN.AND P1, PT, R8.reuse, R8.reuse, P0 ;  /* 0x000000080800720b */ /* 0x0c2fe40000728000 */
[-C--:B------:R-:W-:Y:S02]  /*0f90*/  FSETP.NUM.AND P0, PT, R8, R8.reuse, P0 ;  /* 0x000000080800720b */ /* 0x080fe40000707000 */
[----:B--2---:R-:W-:Y:S02]  /*0fa0*/  ISETP.LT.U32.AND P2, PT, R10, R5, PT ;  /* 0x000000050a00720c */ /* 0x004fe40003f41070 */
[----:B------:R-:W-:-:S02]  /*0fb0*/  FSETP.EQ.OR P1, PT, R7, R8, P1 ;  /* 0x000000080700720b */ /* 0x000fc40000f22400 */
[----:B------:R-:W-:Y:S01]  /*0fc0*/  FSETP.LT.OR P0, PT, R7, R8, P0 ;  /* 0x000000080700720b */ /* 0x000fe20000701400 */
[----:B------:R-:W1:Y:S01]  /*0fd0*/  SHFL.BFLY PT, R4, R15, 0x8, 0x1f ;  /* 0x0d001f000f047f89 */ /* 0x000e6200000e0000 */
[----:B---3--:R-:W-:Y:S02]  /*0fe0*/  ISETP.LT.AND.EX P1, PT, R18, R9, P1, P2 ;  /* 0x000000091200720c */ /* 0x008fe40000f21320 */
[----:B------:R-:W-:Y:S02]  /*0ff0*/  FSETP.NAN.AND P2, PT, R15, R15, PT ;  /* 0x0000000f0f00720b */ /* 0x000fe40003f48000 */
[----:B------:R-:W-:-:S04]  /*1000*/  PLOP3.LUT P0, PT, P0, P1, PT, 0xa8, 0x0 ;  /* 0x000000000000781c */ /* 0x000fc80000703570 */
[----:B------:R-:W-:Y:S02]  /*1010*/  FSEL R7, R7, R8, P0 ;  /* 0x0000000807077208 */ /* 0x000fe40000000000 */
[----:B------:R-:W-:Y:S02]  /*1020*/  SEL R10, R10, R5, P0 ;  /* 0x000000050a0a7207 */ /* 0x000fe40000000000 */
[----:B------:R-:W-:Y:S01]  /*1030*/  SEL R18, R18, R9, P0 ;  /* 0x0000000912127207 */ /* 0x000fe20000000000 */
[----:B------:R-:W2:Y:S01]  /*1040*/  SHFL.BFLY PT, R8, R7, 0x4, 0x1f ;  /* 0x0c801f0007087f89 */ /* 0x000ea200000e0000 */
[----:B------:R-:W-:-:S03]  /*1050*/  FSETP.NAN.AND P0, PT, R7, R7, PT ;  /* 0x000000070700720b */ /* 0x000fc60003f08000 */
[----:B------:R-:W3:Y:S04]  /*1060*/  SHFL.BFLY PT, R5, R10, 0x4, 0x1f ;  /* 0x0c801f000a057f89 */ /* 0x000ee800000e0000 */
[----:B------:R-:W4:Y:S01]  /*1070*/  SHFL.BFLY PT, R9, R18, 0x4, 0x1f ;  /* 0x0c801f0012097f89 */ /* 0x000f2200000e0000 */
[----:B-1----:R-:W-:-:S04]  /*1080*/  FSETP.GEU.AND P3, PT, R15, R4, PT ;  /* 0x000000040f00720b */ /* 0x002fc80003f6e000 */
[----:B------:R-:W-:-:S04]  /*1090*/  FSEL R4, R15, R4, !P3 ;  /* 0x000000040f047208 */ /* 0x000fc80005800000 */
[----:B------:R-:W-:-:S05]  /*10a0*/  FSEL R15, R15, R4, P2 ;  /* 0x000000040f0f7208 */ /* 0x000fca0001000000 */
[----:B------:R-:W1:Y:S01]  /*10b0*/  SHFL.BFLY PT, R4, R15, 0x4, 0x1f ;  /* 0x0c801f000f047f89 */ /* 0x000e6200000e0000 */
[CC--:B--2---:R-:W-:Y:S02]  /*10c0*/  FSETP.NAN.AND P3, PT, R8.reuse, R8.reuse, P0 ;  /* 0x000000080800720b */ /* 0x0c4fe40000768000 */
[-C--:B------:R-:W-:Y:S02]  /*10d0*/  FSETP.NUM.AND P1, PT, R8, R8.reuse, P0 ;  /* 0x000000080800720b */ /* 0x080fe40000727000 */
[----:B---3--:R-:W-:Y:S02]  /*10e0*/  ISETP.LT.U32.AND P0, PT, R10, R5, PT ;  /* 0x000000050a00720c */ /* 0x008fe40003f01070 */
[CC--:B------:R-:W-:Y:S02]  /*10f0*/  FSETP.EQ.OR P3, PT, R7.reuse, R8.reuse, P3 ;  /* 0x000000080700720b */ /* 0x0c0fe40001f62400 */
[----:B------:R-:W-:Y:S02]  /*1100*/  FSETP.LT.OR P1, PT, R7, R8, P1 ;  /* 0x000000080700720b */ /* 0x000fe40000f21400 */
[----:B----4-:R-:W-:-:S04]  /*1110*/  ISETP.LT.AND.EX P0, PT, R18, R9, P3, P0 ;  /* 0x000000091200720c */ /* 0x010fc80001f01300 */
[----:B------:R-:W-:Y:S02]  /*1120*/  PLOP3.LUT P0, PT, P1, P0, PT, 0xa8, 0x0 ;  /* 0x000000000000781c */ /* 0x000fe40000f01570 */
[----:B------:R-:W-:Y:S02]  /*1130*/  FSETP.NAN.AND P1, PT, R15, R15, PT ;  /* 0x0000000f0f00720b */ /* 0x000fe40003f28000 */
[----:B------:R-:W-:Y:S02]  /*1140*/  FSEL R7, R7, R8, P0 ;  /* 0x0000000807077208 */ /* 0x000fe40000000000 */
[----:B------:R-:W-:Y:S02]  /*1150*/  SEL R10, R10, R5, P0 ;  /* 0x000000050a0a7207 */ /* 0x000fe40000000000 */
[----:B------:R-:W-:Y:S01]  /*1160*/  SEL R18, R18, R9, P0 ;  /* 0x0000000912127207 */ /* 0x000fe20000000000 */
[----:B------:R-:W2:Y:S01]  /*1170*/  SHFL.BFLY PT, R8, R7, 0x2, 0x1f ;  /* 0x0c401f0007087f89 */ /* 0x000ea200000e0000 */
[----:B-1----:R-:W-:-:S02]  /*1180*/  FSETP.GEU.AND P2, PT, R15, R4, PT ;  /* 0x000000040f00720b */ /* 0x002fc40003f4e000 */
[----:B------:R-:W-:Y:S01]  /*1190*/  FSETP.NAN.AND P0, PT, R7, R7, PT ;  /* 0x000000070700720b */ /* 0x000fe20003f08000 */
[----:B------:R-:W1:Y:S04]  /*11a0*/  SHFL.BFLY PT, R5, R10, 0x2, 0x1f ;  /* 0x0c401f000a057f89 */ /* 0x000e6800000e0000 */
[----:B------:R-:W3:Y:S06]  /*11b0*/  SHFL.BFLY PT, R9, R18, 0x2, 0x1f ;  /* 0x0c401f0012097f89 */ /* 0x000eec00000e0000 */
[----:B------:R-:W-:-:S05]  /*11c0*/  @P2 FSEL R15, R15, R4, P1 ;  /* 0x000000040f0f2208 */ /* 0x000fca0000800000 */
[----:B------:R-:W4:Y:S01]  /*11d0*/  SHFL.BFLY PT, R4, R15, 0x2, 0x1f ;  /* 0x0c401f000f047f89 */ /* 0x000f2200000e0000 */
[CC--:B--2---:R-:W-:Y:S02]  /*11e0*/  FSETP.NAN.AND P3, PT, R8.reuse, R8.reuse, P0 ;  /* 0x000000080800720b */ /* 0x0c4fe40000768000 */
[-C--:B------:R-:W-:Y:S02]  /*11f0*/  FSETP.NUM.AND P1, PT, R8, R8.reuse, P0 ;  /* 0x000000080800720b */ /* 0x080fe40000727000 */
[----:B-1----:R-:W-:Y:S02]  /*1200*/  ISETP.LT.U32.AND P0, PT, R10, R5, PT ;  /* 0x000000050a00720c */ /* 0x002fe40003f01070 */
[CC--:B------:R-:W-:Y:S02]  /*1210*/  FSETP.EQ.OR P3, PT, R7.reuse, R8.reuse, P3 ;  /* 0x000000080700720b */ /* 0x0c0fe40001f62400 */
[----:B------:R-:W-:Y:S02]  /*1220*/  FSETP.LT.OR P1, PT, R7, R8, P1 ;  /* 0x000000080700720b */ /* 0x000fe40000f21400 */
[----:B---3--:R-:W-:-:S02]  /*1230*/  ISETP.LT.AND.EX P0, PT, R18, R9, P3, P0 ;  /* 0x000000091200720c */ /* 0x008fc40001f01300 */
[----:B------:R-:W-:Y:S02]  /*1240*/  LOP3.LUT P3, RZ, R20, 0xf, RZ, 0xc0, !PT ;  /* 0x0000000f14ff7812 */ /* 0x000fe4000786c0ff */
[----:B------:R-:W-:Y:S02]  /*1250*/  PLOP3.LUT P0, PT, P1, P0, PT, 0xa8, 0x0 ;  /* 0x000000000000781c */ /* 0x000fe40000f01570 */
[----:B------:R-:W-:Y:S02]  /*1260*/  FSETP.NAN.AND P1, PT, R15, R15, PT ;  /* 0x0000000f0f00720b */ /* 0x000fe40003f28000 */
[----:B------:R-:W-:Y:S02]  /*1270*/  FSEL R7, R7, R8, P0 ;  /* 0x0000000807077208 */ /* 0x000fe40000000000 */
[----:B----4-:R-:W-:Y:S02]  /*1280*/  FSETP.GEU.AND P2, PT, R15, R4, PT ;  /* 0x000000040f00720b */ /* 0x010fe40003f4e000 */
[----:B------:R-:W-:-:S02]  /*1290*/  SEL R11, R10, R5, P0 ;  /* 0x000000050a0b7207 */ /* 0x000fc40000000000 */
[----:B------:R-:W1:Y:S01]  /*12a0*/  SHFL.BFLY PT, R10, R7, 0x1, 0x1f ;  /* 0x0c201f00070a7f89 */ /* 0x000e6200000e0000 */
[----:B------:R-:W-:Y:S02]  /*12b0*/  SEL R18, R18, R9, P0 ;  /* 0x0000000912127207 */ /* 0x000fe40000000000 */
[----:B------:R-:W-:Y:S01]  /*12c0*/  ISETP.LT.AND P3, PT, R20, 0x10, !P3 ;  /* 0x000000101400780c */ /* 0x000fe20005f61270 */
[----:B------:R-:W2:Y:S04]  /*12d0*/  SHFL.BFLY PT, R8, R11, 0x1, 0x1f ;  /* 0x0c201f000b087f89 */ /* 0x000ea800000e0000 */
[----:B------:R-:W3:Y:S01]  /*12e0*/  SHFL.BFLY PT, R5, R18, 0x1, 0x1f ;  /* 0x0c201f0012057f89 */ /* 0x000ee200000e0000 */
[----:B------:R-:W-:Y:S02]  /*12f0*/  @P2 FSEL R15, R15, R4, P1 ;  /* 0x000000040f0f2208 */ /* 0x000fe40000800000 */
[----:B------:R-:W-:-:S03]  /*1300*/  FSETP.NAN.AND P2, PT, R7, R7, PT ;  /* 0x000000070700720b */ /* 0x000fc60003f48000 */
[----:B------:R-:W4:Y:S01]  /*1310*/  SHFL.BFLY PT, R4, R15, 0x1, 0x1f ;  /* 0x0c201f000f047f89 */ /* 0x000f2200000e0000 */
[CC--:B-1----:R-:W-:Y:S02]  /*1320*/  FSETP.NAN.AND P1, PT, R10.reuse, R10.reuse, P2 ;  /* 0x0000000a0a00720b */ /* 0x0c2fe40001728000 */
[----:B------:R-:W-:Y:S02]  /*1330*/  FSETP.NUM.AND P2, PT, R10, R10, P2 ;  /* 0x0000000a0a00720b */ /* 0x000fe40001747000 */
[----:B--2---:R-:W-:Y:S02]  /*1340*/  ISETP.LT.U32.AND P0, PT, R11, R8, PT ;  /* 0x000000080b00720c */ /* 0x004fe40003f01070 */
[CC--:B------:R-:W-:Y:S02]  /*1350*/  FSETP.EQ.OR P1, PT, R7.reuse, R10.reuse, P1 ;  /* 0x0000000a0700720b */ /* 0x0c0fe40000f22400 */
[----:B------:R-:W-:Y:S02]  /*1360*/  FSETP.LT.OR P2, PT, R7, R10, P2 ;  /* 0x0000000a0700720b */ /* 0x000fe40001741400 */
[----:B---3--:R-:W-:-:S02]  /*1370*/  ISETP.LT.AND.EX P0, PT, R18, R5, P1, P0 ;  /* 0x000000051200720c */ /* 0x008fc40000f01300 */
[C---:B------:R-:W-:Y:S02]  /*1380*/  FSETP.NAN.AND P1, PT, R15.reuse, R15, PT ;  /* 0x0000000f0f00720b */ /* 0x040fe40003f28000 */
[----:B----4-:R-:W-:Y:S02]  /*1390*/  FSETP.GEU.AND P6, PT, R15, R4, PT ;  /* 0x000000040f00720b */ /* 0x010fe40003fce000 */
[----:B------:R-:W-:-:S04]  /*13a0*/  PLOP3.LUT P0, PT, P2, P0, PT, 0xa8, 0x0 ;  /* 0x000000000000781c */ /* 0x000fc80001701570 */
[----:B------:R-:W-:Y:S01]  /*13b0*/  SEL R9, R18, R5, P0 ;  /* 0x0000000512097207 */ /* 0x000fe20000000000 */
[C---:B------:R-:W-:Y:S01]  /*13c0*/  VIADD R5, R6.reuse, UR4 ;  /* 0x0000000406057c36 */ /* 0x040fe20008000000 */
[----:B------:R-:W-:Y:S02]  /*13d0*/  SEL R8, R11, R8, P0 ;  /* 0x000000080b087207 */ /* 0x000fe40000000000 */
[----:B------:R-:W-:Y:S01]  /*13e0*/  SEL R19, R7, R10, P0 ;  /* 0x0000000a07137207 */ /* 0x000fe20000000000 */
[----:B------:R-:W-:Y:S02]  /*13f0*/  IMAD.IADD R11, R6, 0x1, R5 ;  /* 0x00000001060b7824 */ /* 0x000fe400078e0205 */
[----:B------:R-:W-:Y:S01]  /*1400*/  @P6 SEL R15, R15, R4, P1 ;  /* 0x000000040f0f6207 */ /* 0x000fe20000800000 */
[----:B------:R-:W-:-:S04]  /*1410*/  VIADD R7, R16, UR4 ;  /* 0x0000000410077c36 */ /* 0x000fc80008000000 */
[----:B------:R-:W-:Y:S01]  /*1420*/  @P3 STS [R16+UR4], R15 ;  /* 0x0000000f10003988 */ /* 0x000fe20008000804 */
[----:B------:R-:W-:Y:S01]  /*1430*/  IMAD.IADD R5, R16, 0x1, R7 ;  /* 0x0000000110057824 */ /* 0x000fe200078e0207 */
[----:B------:R-:W-:Y:S06]  /*1440*/  BAR.SYNC.DEFER_BLOCKING 0x0 ;  /* 0x0000000000007b1d */ /* 0x000fec0000010000 */
[----:B------:R-:W-:Y:S02]  /*1450*/  LDS R4, [UR4] ;  /* 0x00000004ff047984 */ /* 0x000fe40008000800 */
[----:B------:R-:W-:Y:S06]  /*1460*/  BAR.SYNC.DEFER_BLOCKING 0x0 ;  /* 0x0000000000007b1d */ /* 0x000fec0000010000 */
[----:B------:R-:W-:Y:S04]  /*1470*/  @!P5 STS [R6+UR4+0x80], R19 ;  /* 0x000080130600d988 */ /* 0x000fe80008000804 */
[----:B------:R-:W-:Y:S01]  /*1480*/  @!P5 STS.64 [R11], R8 ;  /* 0x000000080b00d388 */ /* 0x000fe20000000a00 */
[----:B------:R-:W-:Y:S06]  /*1490*/  BAR.SYNC.DEFER_BLOCKING 0x0 ;  /* 0x0000000000007b1d */ /* 0x000fec0000010000 */
[----:B------:R-:W1:Y:S04]  /*14a0*/  @!P4 LDS R14, [R16+UR4+0x80] ;  /* 0x00008004100ec984 */ /* 0x000e680008000800 */
[----:B------:R-:W2:Y:S04]  /*14b0*/  @!P4 LDS.64 R12, [R5] ;  /* 0x00000000050cc984 */ /* 0x000ea80000000a00 */
[----:B-1----:R-:W1:Y:S01]  /*14c0*/  SHFL.BFLY PT, R7, R14, 0x8, 0x1f ;  /* 0x0d001f000e077f89 */ /* 0x002e6200000e0000 */
[----:B------:R-:W-:-:S03]  /*14d0*/  FSETP.NAN.AND P0, PT, R14, R14, PT ;  /* 0x0000000e0e00720b */ /* 0x000fc60003f08000 */
[----:B--2---:R-:W2:Y:S04]  /*14e0*/  SHFL.BFLY PT, R15, R12, 0x8, 0x1f ;  /* 0x0d001f000c0f7f89 */ /* 0x004ea800000e0000 */
[----:B------:R-:W3:Y:S01]  /*14f0*/  SHFL.BFLY PT, R17, R13, 0x8, 0x1f ;  /* 0x0d001f000d117f89 */ /* 0x000ee200000e0000 */
[CC--:B-1----:R-:W-:Y:S02]  /*1500*/  FSETP.NAN.AND P1, PT, R7.reuse, R7.reuse, P0 ;  /* 0x000000070700720b */ /* 0x0c2fe40000728000 */
[----:B------:R-:W-:Y:S02]  /*1510*/  FSETP.NUM.AND P0, PT, R7, R7, P0 ;  /* 0x000000070700720b */ /* 0x000fe40000707000 */
[----:B--2---:R-:W-:Y:S02]  /*1520*/  ISETP.LT.U32.AND P2, PT, R12, R15, PT ;  /* 0x0000000f0c00720c */ /* 0x004fe40003f41070 */
[----:B------:R-:W-:-:S02]  /*1530*/  FSETP.EQ.OR P1, PT, R14, R7, P1 ;  /* 0x000000070e00720b */ /* 0x000fc40000f22400 */
[----:B------:R-:W-:Y:S02]  /*1540*/  FSETP.LT.OR P0, PT, R14, R7, P0 ;  /* 0x000000070e00720b */ /* 0x000fe40000701400 */
[----:B---3--:R-:W-:-:S04]  /*1550*/  ISETP.LT.AND.EX P1, PT, R13, R17, P1, P2 ;  /* 0x000000110d00720c */ /* 0x008fc80000f21320 */
[----:B------:R-:W-:-:S04]  /*1560*/  PLOP3.LUT P0, PT, P0, P1, PT, 0xa8, 0x0 ;  /* 0x000000000000781c */ /* 0x000fc80000703570 */
        /* <DEDUP_REMOVED lines=41> */
[----:B------:R-:W-:Y:S02]  /*1800*/  PLOP3.LUT P0, PT, P0, P1, PT, 0xa8, 0x0 ;  /* 0x000000000000781c */ /* 0x000fe40000703570 */
[----:B------:R-:W-:Y:S02]  /*1810*/  PLOP3.LUT P1, PT, PT, PT, UP0, 0x80, 0x0 ;  /* 0x000000000000781c */ /* 0x000fe40003f2f008 */
[----:B------:R-:W-:Y:S02]  /*1820*/  SEL R9, R6, R7, P0 ;  /* 0x0000000706097207 */ /* 0x000fe40000000000 */
[----:B------:R-:W-:Y:S02]  /*1830*/  SEL R10, R13, R10, P0 ;  /* 0x0000000a0d0a7207 */ /* 0x000fe40000000000 */
[----:B------:R-:W-:Y:S01]  /*1840*/  SEL R11, R15, R8, P0 ;  /* 0x000000080f0b7207 */ /* 0x000fe20000000000 */
[----:B------:R1:W-:Y:S01]  /*1850*/  @P3 STS [R16+UR4+0x80], R9 ;  /* 0x0000800910003988 */ /* 0x0003e20008000804 */
[----:B------:R-:W-:Y:S01]  /*1860*/  IMAD.U32 R8, RZ, RZ, UR6 ;  /* 0x00000006ff087e24 */ /* 0x000fe2000f8e00ff */
[----:B------:R-:W-:-:S02]  /*1870*/  LOP3.LUT P0, RZ, R20, 0x1ff, RZ, 0xc0, !PT ;  /* 0x000001ff14ff7812 */ /* 0x000fc4000780c0ff */
[----:B------:R2:W-:Y:S01]  /*1880*/  @P3 STS.64 [R5], R10 ;  /* 0x0000000a05003388 */ /* 0x0005e20000000a00 */
[----:B------:R-:W-:Y:S01]  /*1890*/  BAR.SYNC.DEFER_BLOCKING 0x0 ;  /* 0x0000000000007b1d */ /* 0x000fe20000010000 */
[----:B------:R-:W-:Y:S02]  /*18a0*/  ISETP.LT.AND P0, PT, R8, 0x4, !P0 ;  /* 0x000000040800780c */ /* 0x000fe40004701270 */
[----:B-1----:R-:W-:Y:S02]  /*18b0*/  CS2R R8, SRZ ;  /* 0x0000000000087805 */ /* 0x002fe4000001ff00 */
[----:B--2---:R-:W-:Y:S01]  /*18c0*/  CS2R R10, SRZ ;  /* 0x00000000000a7805 */ /* 0x004fe2000001ff00 */
[----:B------:R-:W1:Y:S01]  /*18d0*/  LDS.64 R6, [UR4] ;  /* 0x00000004ff067984 */ /* 0x000e620008000a00 */
[----:B------:R-:W-:Y:S02]  /*18e0*/  ULDC.64 UR4, c[0x0][0x218] ;  /* 0x0000860000047ab9 */ /* 0x000fe40000000a00 */
[----:B------:R-:W-:-:S06]  /*18f0*/  UIMAD.WIDE UR4, UR6, 0x8, UR4 ;  /* 0x00000008060478a5 */ /* 0x000fcc000f8e0204 */
[----:B------:R-:W-:Y:S02]  /*1900*/  IMAD.U32 R12, RZ, RZ, UR4 ;  /* 0x00000004ff0c7e24 */ /* 0x000fe4000f8e00ff */
[----:B------:R-:W-:-:S05]  /*1910*/  IMAD.U32 R13, RZ, RZ, UR5 ;  /* 0x00000005ff0d7e24 */ /* 0x000fca000f8e00ff */
[----:B-1----:R1:W-:Y:S04]  /*1920*/  @P0 STG.E.64 desc[UR8][R12.64], R6 ;  /* 0x000000060c000986 */ /* 0x0023e8000c101b08 */
[----:B------:R-:W2:Y:S01]  /*1930*/  @!P1 LDG.E.EF.128 R8, desc[UR8][R2.64] ;  /* 0x0000000802089981 */ /* 0x000ea2000c0e1d00 */
[----:B------:R-:W-:Y:S02]  /*1940*/  PLOP3.LUT P0, PT, PT, PT, UP0, 0x80, 0x0 ;  /* 0x000000000000781c */ /* 0x000fe40003f0f008 */
[----:B------:R-:W-:Y:S02]  /*1950*/  CS2R R14, SRZ ;  /* 0x00000000000e7805 */ /* 0x000fe4000001ff00 */
[----:B------:R-:W-:Y:S02]  /*1960*/  PLOP3.LUT P4, PT, PT, PT, UP0, 0x80, 0x0 ;  /* 0x000000000000781c */ /* 0x000fe40003f8f008 */
[----:B------:R-:W-:-:S02]  /*1970*/  PLOP3.LUT P5, PT, PT, PT, UP0, 0x40, 0x0 ;  /* 0x000000000000781c */ /* 0x000fc40003fae808 */
[----:B--2---:R-:W-:Y:S02]  /*1980*/  SEL R8, R8, RZ, !P0 ;  /* 0x000000ff08087207 */ /* 0x004fe40004000000 */
[----:B------:R-:W-:Y:S02]  /*1990*/  PLOP3.LUT P0, PT, PT, PT, UP0, 0x80, 0x0 ;  /* 0x000000000000781c */ /* 0x000fe40003f0f008 */
[----:B------:R-:W2:Y:S02]  /*19a0*/  MUFU.SQRT R5, R8 ;  /* 0x0000000800057308 */ /* 0x000ea40000002000 */
[----:B------:R-:W-:Y:S02]  /*19b0*/  SEL R9, R9, RZ, !P0 ;  /* 0x000000ff09097207 */ /* 0x000fe40004000000 */
[----:B------:R-:W-:-:S04]  /*19c0*/  PLOP3.LUT P0, PT, PT, PT, UP0, 0x80, 0x0 ;  /* 0x000000000000781c */ /* 0x000fc80003f0f008 */
[----:B------:R-:W-:Y:S01]  /*19d0*/  SEL R10, R10, RZ, !P0 ;  /* 0x000000ff0a0a7207 */ /* 0x000fe20004000000 */
[----:B------:R-:W3:Y:S01]  /*19e0*/  MUFU.SQRT R9, R9 ;  /* 0x0000000900097308 */ /* 0x000ee20000002000 */
[----:B------:R-:W-:-:S04]  /*19f0*/  PLOP3.LUT P0, PT, PT, PT, UP0, 0x80, 0x0 ;  /* 0x000000000000781c */ /* 0x000fc80003f0f008 */
[----:B------:R-:W-:Y:S01]  /*1a00*/  SEL R11, R11, RZ, !P0 ;  /* 0x000000ff0b0b7207 */ /* 0x000fe20004000000 */
[----:B--2---:R-:W-:Y:S02]  /*1a10*/  FADD R5, R4, -R5 ;  /* 0x8000000504057221 */ /* 0x004fe40000000000 */
[----:B-1----:R-:W1:Y:S02]  /*1a20*/  MUFU.SQRT R7, R10 ;  /* 0x0000000a00077308 */ /* 0x002e640000002000 */
[----:B------:R-:W-:-:S04]  /*1a30*/  FADD R5, RZ, R5 ;  /* 0x00000005ff057221 */ /* 0x000fc80000000000 */
[----:B------:R-:W-:Y:S01]  /*1a40*/  FMUL R5, R5, 0.20000000298023223877 ;  /* 0x3e4ccccd05057820 */ /* 0x000fe20000400000 */
[C---:B---3--:R-:W-:Y:S01]  /*1a50*/  FADD R6, R4.reuse, -R9 ;  /* 0x8000000904067221 */ /* 0x048fe20000000000 */
[----:B------:R-:W2:Y:S02]  /*1a60*/  MUFU.SQRT R11, R11 ;  /* 0x0000000b000b7308 */ /* 0x000ea40000002000 */
[----:B------:R-:W-:Y:S01]  /*1a70*/  FMUL R8, R5, 1.4426950216293334961 ;  /* 0x3fb8aa3b05087820 */ /* 0x000fe20000400000 */
[----:B------:R-:W-:Y:S01]  /*1a80*/  FADD R6, RZ, R6 ;  /* 0x00000006ff067221 */ /* 0x000fe20000000000 */
[----:B-1----:R-:W-:-:S03]  /*1a90*/  FADD R7, R4, -R7 ;  /* 0x8000000704077221 */ /* 0x002fc60000000000 */
[----:B------:R-:W-:Y:S01]  /*1aa0*/  FMUL R6, R6, 0.20000000298023223877 ;  /* 0x3e4ccccd06067820 */ /* 0x000fe20000400000 */
[----:B------:R-:W-:Y:S01]  /*1ab0*/  FSETP.GEU.AND P0, PT, R8, -126, PT ;  /* 0xc2fc00000800780b */ /* 0x000fe20003f0e000 */
[----:B------:R-:W-:Y:S02]  /*1ac0*/  FADD R7, RZ, R7 ;  /* 0x00000007ff077221 */ /* 0x000fe40000000000 */
[----:B------:R-:W-:Y:S01]  /*1ad0*/  FMUL R12, R6, 1.4426950216293334961 ;  /* 0x3fb8aa3b060c7820 */ /* 0x000fe20000400000 */
[----:B--2---:R-:W-:Y:S01]  /*1ae0*/  FADD R5, R4, -R11 ;  /* 0x8000000b04057221 */ /* 0x004fe20000000000 */
[----:B------:R-:W-:-:S03]  /*1af0*/  FMUL R7, R7, 0.20000000298023223877 ;  /* 0x3e4ccccd07077820 */ /* 0x000fc60000400000 */
[----:B------:R-:W-:Y:S01]  /*1b00*/  FSETP.GEU.AND P1, PT, R12, -126, PT ;  /* 0xc2fc00000c00780b */ /* 0x000fe20003f2e000 */
[----:B------:R-:W-:Y:S01]  /*1b10*/  FADD R5, RZ, R5 ;  /* 0x00000005ff057221 */ /* 0x000fe20000000000 */
[----:B------:R-:W-:Y:S02]  /*1b20*/  FMUL R13, R7, 1.4426950216293334961 ;  /* 0x3fb8aa3b070d7820 */ /* 0x000fe40000400000 */
[----:B------:R-:W1:Y:S01]  /*1b30*/  LDC.64 R6, c[0x0][0x220] ;  /* 0x00008800ff067b82 */ /* 0x000e620000000a00 */
[----:B------:R-:W-:Y:S01]  /*1b40*/  FMUL R5, R5, 0.20000000298023223877 ;  /* 0x3e4ccccd05057820 */ /* 0x000fe20000400000 */
[----:B------:R-:W-:Y:S01]  /*1b50*/  @!P0 FMUL R8, R8, 0.5 ;  /* 0x3f00000008088820 */ /* 0x000fe20000400000 */
[----:B------:R-:W-:Y:S02]  /*1b60*/  FSETP.GEU.AND P2, PT, R13, -126, PT ;  /* 0xc2fc00000d00780b */ /* 0x000fe40003f4e000 */
[----:B------:R-:W-:-:S04]  /*1b70*/  FMUL R5, R5, 1.4426950216293334961 ;  /* 0x3fb8aa3b05057820 */ /* 0x000fc80000400000 */
[----:B------:R-:W-:Y:S01]  /*1b80*/  @!P1 FMUL R12, R12, 0.5 ;  /* 0x3f0000000c0c9820 */ /* 0x000fe20000400000 */
[----:B------:R-:W2:Y:S01]  /*1b90*/  MUFU.EX2 R8, R8 ;  /* 0x0000000800087308 */ /* 0x000ea20000000800 */
[----:B------:R-:W-:-:S05]  /*1ba0*/  FSETP.GEU.AND P3, PT, R5, -126, PT ;  /* 0xc2fc00000500780b */ /* 0x000fca0003f6e000 */
[----:B------:R-:W-:Y:S02]  /*1bb0*/  @!P2 FMUL R13, R13, 0.5 ;  /* 0x3f0000000d0da820 */ /* 0x000fe40000400000 */
[----:B------:R-:W3:Y:S06]  /*1bc0*/  MUFU.EX2 R9, R12 ;  /* 0x0000000c00097308 */ /* 0x000eec0000000800 */
[----:B------:R-:W-:Y:S01]  /*1bd0*/  @!P3 FMUL R5, R5, 0.5 ;  /* 0x3f0000000505b820 */ /* 0x000fe20000400000 */
[----:B-1----:R-:W-:Y:S01]  /*1be0*/  IMAD.WIDE R6, R0, 0x4, R6 ;  /* 0x0000000400067825 */ /* 0x002fe200078e0206 */
[----:B------:R1:W4:Y:S03]  /*1bf0*/  MUFU.EX2 R10, R13 ;  /* 0x0000000d000a7308 */ /* 0x0003260000000800 */
[----:B--2---:R-:W-:Y:S01]  /*1c00*/  @!P0 FMUL R8, R8, R8 ;  /* 0x0000000808088220 */ /* 0x004fe20000400000 */
[----:B---3--:R-:W-:-:S04]  /*1c10*/  @!P1 FMUL R9, R9, R9 ;  /* 0x0000000909099220 */ /* 0x008fc80000400000 */
[----:B------:R-:W2:Y:S01]  /*1c20*/  MUFU.EX2 R11, R5 ;  /* 0x00000005000b7308 */ /* 0x000ea20000000800 */
[----:B-1----:R-:W-:Y:S01]  /*1c30*/  CS2R R12, SRZ ;  /* 0x00000000000c7805 */ /* 0x002fe2000001ff00 */
[----:B----4-:R-:W-:Y:S01]  /*1c40*/  @!P2 FMUL R10, R10, R10 ;  /* 0x0000000a0a0aa220 */ /* 0x010fe20000400000 */
[----:B--2---:R-:W-:-:S05]  /*1c50*/  @!P3 FMUL R11, R11, R11 ;  /* 0x0000000b0b0bb220 */ /* 0x004fca0000400000 */
[----:B------:R1:W-:Y:S01]  /*1c60*/  @!P4 STG.E.128 desc[UR8][R6.64], R8 ;  /* 0x000000080600c986 */ /* 0x0003e2000c101d08 */
[----:B------:R-:W-:Y:S05]  /*1c70*/  @!P5 BRA `(.L_x_0) ;  /* 0x000000000004d947 */ /* 0x000fea0003800000 */
[----:B------:R2:W5:Y:S02]  /*1c80*/  LDG.E.EF.128 R12, desc[UR8][R2.64+0x2000] ;  /* 0x00200008020c7981 */ /* 0x000564000c0e1d00 */
.L_x_0:
[----:B------:R-:W-:Y:S02]  /*1c90*/  PLOP3.LUT P0, PT, PT, PT, UP0, 0x80, 0x0 ;  /* 0x000000000000781c */ /* 0x000fe40003f0f008 */
[----:B------:R-:W-:Y:S02]  /*1ca0*/  PLOP3.LUT P4, PT, PT, PT, UP0, 0x40, 0x0 ;  /* 0x000000000000781c */ /* 0x000fe40003f8e808 */
[----:B-----5:R-:W-:Y:S02]  /*1cb0*/  SEL R12, R12, RZ, !P0 ;  /* 0x000000ff0c0c7207 */ /* 0x020fe40004000000 */
[----:B------:R-:W-:Y:S02]  /*1cc0*/  PLOP3.LUT P0, PT, PT, PT, UP0, 0x80, 0x0 ;  /* 0x000000000000781c */ /* 0x000fe40003f0f008 */
[----:B--2---:R-:W2:Y:S02]  /*1cd0*/  MUFU.SQRT R3, R12 ;  /* 0x0000000c00037308 */ /* 0x004ea40000002000 */
[----:B------:R-:W-:-:S02]  /*1ce0*/  SEL R13, R13, RZ, !P0 ;  /* 0x000000ff0d0d7207 */ /* 0x000fc40004000000 */
[----:B------:R-:W-:-:S04]  /*1cf0*/  PLOP3.LUT P0, PT, PT, PT, UP0, 0x80, 0x0 ;  /* 0x000000000000781c */ /* 0x000fc80003f0f008 */
[----:B------:R-:W-:Y:S01]  /*1d00*/  SEL R14, R14, RZ, !P0 ;  /* 0x000000ff0e0e7207 */ /* 0x000fe20004000000 */
[----:B------:R-:W3:Y:S01]  /*1d10*/  MUFU.SQRT R13, R13 ;  /* 0x0000000d000d7308 */ /* 0x000ee20000002000 */
[----:B------:R-:W-:-:S04]  /*1d20*/  PLOP3.LUT P0, PT, PT, PT, UP0, 0x80, 0x0 ;  /* 0x000000000000781c */ /* 0x000fc80003f0f008 */
[----:B------:R-:W-:Y:S01]  /*1d30*/  SEL R15, R15, RZ, !P0 ;  /* 0x000000ff0f0f7207 */ /* 0x000fe20004000000 */
[----:B--2---:R-:W-:Y:S02]  /*1d40*/  FADD R3, R4, -R3 ;  /* 0x8000000304037221 */ /* 0x004fe40000000000 */
[----:B------:R-:W2:Y:S02]  /*1d50*/  MUFU.SQRT R5, R14 ;  /* 0x0000000e00057308 */ /* 0x000ea40000002000 */
[----:B------:R-:W-:-:S04]  /*1d60*/  FADD R3, RZ, R3 ;  /* 0x00000003ff037221 */ /* 0x000fc80000000000 */
[----:B------:R-:W-:Y:S01]  /*1d70*/  FMUL R3, R3, 0.20000000298023223877 ;  /* 0x3e4ccccd03037820 */ /* 0x000fe20000400000 */
[C---:B---3--:R-:W-:Y:S01]  /*1d80*/  FADD R0, R4.reuse, -R13 ;  /* 0x8000000d04007221 */ /* 0x048fe20000000000 */
[----:B------:R-:W3:Y:S02]  /*1d90*/  MUFU.SQRT R15, R15 ;  /* 0x0000000f000f7308 */ /* 0x000ee40000002000 */
[----:B------:R-:W-:Y:S01]  /*1da0*/  FMUL R3, R3, 1.4426950216293334961 ;  /* 0x3fb8aa3b03037820 */ /* 0x000fe20000400000 */
[----:B------:R-:W-:Y:S01]  /*1db0*/  FADD R0, RZ, R0 ;  /* 0x00000000ff007221 */ /* 0x000fe20000000000 */
[----:B--2---:R-:W-:-:S03]  /*1dc0*/  FADD R5, R4, -R5 ;  /* 0x8000000504057221 */ /* 0x004fc60000000000 */
[----:B------:R-:W-:Y:S01]  /*1dd0*/  FMUL R0, R0, 0.20000000298023223877 ;  /* 0x3e4ccccd00007820 */ /* 0x000fe20000400000 */
[----:B------:R-:W-:Y:S01]  /*1de0*/  FSETP.GEU.AND P0, PT, R3, -126, PT ;  /* 0xc2fc00000300780b */ /* 0x000fe20003f0e000 */
[----:B------:R-:W-:Y:S02]  /*1df0*/  FADD R5, RZ, R5 ;  /* 0x00000005ff057221 */ /* 0x000fe40000000000 */
[----:B------:R-:W-:Y:S01]  /*1e00*/  FMUL R0, R0, 1.4426950216293334961 ;  /* 0x3fb8aa3b00007820 */ /* 0x000fe20000400000 */
[----:B---3--:R-:W-:Y:S01]  /*1e10*/  FADD R4, R4, -R15 ;  /* 0x8000000f04047221 */ /* 0x008fe20000000000 */
[----:B------:R-:W-:-:S03]  /*1e20*/  FMUL R5, R5, 0.20000000298023223877 ;  /* 0x3e4ccccd05057820 */ /* 0x000fc60000400000 */
[----:B------:R-:W-:Y:S01]  /*1e30*/  FSETP.GEU.AND P1, PT, R0, -126, PT ;  /* 0xc2fc00000000780b */ /* 0x000fe20003f2e000 */
[----:B------:R-:W-:Y:S01]  /*1e40*/  FADD R4, RZ, R4 ;  /* 0x00000004ff047221 */ /* 0x000fe20000000000 */
[----:B------:R-:W-:-:S03]  /*1e50*/  FMUL R5, R5, 1.4426950216293334961 ;  /* 0x3fb8aa3b05057820 */ /* 0x000fc60000400000 */
[----:B------:R-:W-:Y:S01]  /*1e60*/  @!P0 FMUL R3, R3, 0.5 ;  /* 0x3f00000003038820 */ /* 0x000fe20000400000 */
[----:B------:R-:W-:Y:S01]  /*1e70*/  FMUL R4, R4, 0.20000000298023223877 ;  /* 0x3e4ccccd04047820 */ /* 0x000fe20000400000 */
[----:B------:R-:W-:Y:S02]  /*1e80*/  FSETP.GEU.AND P2, PT, R5, -126, PT ;  /* 0xc2fc00000500780b */ /* 0x000fe40003f4e000 */
[----:B-1----:R-:W1:Y:S01]  /*1e90*/  MUFU.EX2 R8, R3 ;  /* 0x0000000300087308 */ /* 0x002e620000000800 */
[----:B------:R-:W-:-:S03]  /*1ea0*/  FMUL R4, R4, 1.4426950216293334961 ;  /* 0x3fb8aa3b04047820 */ /* 0x000fc60000400000 */
[----:B------:R-:W-:Y:S02]  /*1eb0*/  @!P1 FMUL R0, R0, 0.5 ;  /* 0x3f00000000009820 */ /* 0x000fe40000400000 */
[----:B------:R-:W-:Y:S02]  /*1ec0*/  FSETP.GEU.AND P3, PT, R4, -126, PT ;  /* 0xc2fc00000400780b */ /* 0x000fe40003f6e000 */
[----:B------:R-:W2:Y:S03]  /*1ed0*/  MUFU.EX2 R9, R0 ;  /* 0x0000000000097308 */ /* 0x000ea60000000800 */
[----:B------:R-:W-:Y:S01]  /*1ee0*/  @!P2 FMUL R5, R5, 0.5 ;  /* 0x3f0000000505a820 */ /* 0x000fe20000400000 */
[----:B-1----:R-:W-:-:S04]  /*1ef0*/  @!P0 FMUL R8, R8, R8 ;  /* 0x0000000808088220 */ /* 0x002fc80000400000 */
[----:B------:R-:W1:Y:S03]  /*1f00*/  MUFU.EX2 R10, R5 ;  /* 0x00000005000a7308 */ /* 0x000e660000000800 */
[----:B------:R-:W-:Y:S01]  /*1f10*/  @!P3 FMUL R4, R4, 0.5 ;  /* 0x3f0000000404b820 */ /* 0x000fe20000400000 */
[----:B--2---:R-:W-:-:S04]  /*1f20*/  @!P1 FMUL R9, R9, R9 ;  /* 0x0000000909099220 */ /* 0x004fc80000400000 */
[----:B------:R-:W2:Y:S01]  /*1f30*/  MUFU.EX2 R11, R4 ;  /* 0x00000004000b7308 */ /* 0x000ea20000000800 */
[----:B-1----:R-:W-:Y:S01]  /*1f40*/  @!P2 FMUL R10, R10, R10 ;  /* 0x0000000a0a0aa220 */ /* 0x002fe20000400000 */
[----:B--2---:R-:W-:Y:S01]  /*1f50*/  @!P3 FMUL R11, R11, R11 ;  /* 0x0000000b0b0bb220 */ /* 0x004fe20000400000 */
[----:B------:R-:W-:Y:S06]  /*1f60*/  @!P4 EXIT ;  /* 0x000000000000c94d */ /* 0x000fec0003800000 */
[----:B------:R-:W-:Y:S01]  /*1f70*/  STG.E.128 desc[UR8][R6.64+0x2000], R8 ;  /* 0x0020000806007986 */ /* 0x000fe2000c101d08 */
[----:B------:R-:W-:Y:S05]  /*1f80*/  EXIT ;  /* 0x000000000000794d */ /* 0x000fea0003800000 */
.L_x_1:
[----:B------:R-:W-:-:S00]  /*1f90*/  BRA `(.L_x_1) ;  /* 0xfffffffc00fc7947 */ /* 0x000fc0000383ffff */
[----:B------:R-:W-:-:S00]  /*1fa0*/  NOP ;  /* 0x0000000000007918 */ /* 0x000fc00000000000 */
        /* <DEDUP_REMOVED lines=13> */
.L_x_2:


//--------------------- .nv.global.init           --------------------------
	.section	.nv.global.init,"aw",@progbits
.nv.global.init:
	.type		_$_str,@object
	.size		_$_str,(_$_str_$_2 - _$_str)
_$_str:
        /*0000*/ 	.byte	0x5f, 0x5f, 0x43, 0x55, 0x44, 0x41, 0x5f, 0x46, 0x54, 0x5a, 0x00
	.type		_$_str_$_2,@object
	.size		_$_str_$_2,(.L_1 - _$_str_$_2)
_$_str_$_2:
        /*000b*/ 	.byte	0x5f, 0x5f, 0x43, 0x55, 0x44, 0x41, 0x5f, 0x50, 0x52, 0x45, 0x43, 0x5f, 0x53, 0x51, 0x52, 0x54
        /*001b*/ 	.byte	0x00
.L_1:


//--------------------- .nv.shared.triton_red_fused_div_exp_min_neg_sub_3 --------------------------
	.section	.nv.shared.triton_red_fused_div_exp_min_neg_sub_3,"aw",@nobits
	.sectionflags	@""
	.align	16
	.zero		1024


//--------------------- .nv.constant0.triton_red_fused_div_exp_min_neg_sub_3 --------------------------
	.section	.nv.constant0.triton_red_fused_div_exp_min_neg_sub_3,"a",@progbits
	.sectionflags	@""
	.align	4
.nv.constant0.triton_red_fused_div_exp_min_neg_sub_3:
	.zero		560
